//
// Generated by NVIDIA NVVM Compiler
//
// Compiler Build ID: CL-36424714
// Cuda compilation tools, release 13.0, V13.0.88
// Based on NVVM 20.0.0
//

.version 9.0
.target sm_100
.address_size 64

	// .globl	_Z20pointer_chase_kernelPy

.visible .entry _Z20pointer_chase_kernelPy(
	.param .u64 .ptr .align 1 _Z20pointer_chase_kernelPy_param_0
)
{


	ret;

}
	// .globl	_Z31atomic_cas_pointer_chase_kernelPy
.visible .entry _Z31atomic_cas_pointer_chase_kernelPy(
	.param .u64 .ptr .align 1 _Z31atomic_cas_pointer_chase_kernelPy_param_0
)
{
	.reg .pred 	%p<3>;
	.reg .b64 	%rd<5>;

	ld.param.u64 	%rd4, [_Z31atomic_cas_pointer_chase_kernelPy_param_0];
	setp.eq.s64 	%p1, %rd4, 0;
	@%p1 bra 	$L__BB1_2;
$L__BB1_1:
	atom.relaxed.cas.b64 	%rd4, [%rd4], 0, 0;
	setp.ne.s64 	%p2, %rd4, 0;
	@%p2 bra 	$L__BB1_1;
$L__BB1_2:
	ret;

}
	// .globl	_Z30ping_pong_receive_first_kernelPvS_S_PbS_S0_m
.visible .entry _Z30ping_pong_receive_first_kernelPvS_S_PbS_S0_m(
	.param .u64 .ptr .align 1 _Z30ping_pong_receive_first_kernelPvS_S_PbS_S0_m_param_0,
	.param .u64 .ptr .align 1 _Z30ping_pong_receive_first_kernelPvS_S_PbS_S0_m_param_1,
	.param .u64 .ptr .align 1 _Z30ping_pong_receive_first_kernelPvS_S_PbS_S0_m_param_2,
	.param .u64 .ptr .align 1 _Z30ping_pong_receive_first_kernelPvS_S_PbS_S0_m_param_3,
	.param .u64 .ptr .align 1 _Z30ping_pong_receive_first_kernelPvS_S_PbS_S0_m_param_4,
	.param .u64 .ptr .align 1 _Z30ping_pong_receive_first_kernelPvS_S_PbS_S0_m_param_5,
	.param .u64 _Z30ping_pong_receive_first_kernelPvS_S_PbS_S0_m_param_6
)
{
	.reg .pred 	%p<13>;
	.reg .b16 	%rs<2>;
	.reg .b32 	%r<15>;
	.reg .b64 	%rd<123>;

	ld.param.u64 	%rd56, [_Z30ping_pong_receive_first_kernelPvS_S_PbS_S0_m_param_0];
	ld.param.u64 	%rd57, [_Z30ping_pong_receive_first_kernelPvS_S_PbS_S0_m_param_1];
	ld.param.u64 	%rd58, [_Z30ping_pong_receive_first_kernelPvS_S_PbS_S0_m_param_2];
	ld.param.u64 	%rd59, [_Z30ping_pong_receive_first_kernelPvS_S_PbS_S0_m_param_4];
	ld.param.u64 	%rd60, [_Z30ping_pong_receive_first_kernelPvS_S_PbS_S0_m_param_6];
	cvta.to.global.u64 	%rd1, %rd57;
	cvta.to.global.u64 	%rd2, %rd59;
	cvta.to.global.u64 	%rd3, %rd58;
	cvta.to.global.u64 	%rd4, %rd56;
	mov.u32 	%r4, %tid.x;
	mov.u32 	%r5, %tid.y;
	mov.u32 	%r6, %tid.z;
	mov.u32 	%r1, %ntid.x;
	mov.u32 	%r2, %ntid.y;
	mad.lo.s32 	%r7, %r6, %r2, %r5;
	mad.lo.s32 	%r3, %r7, %r1, %r4;
	bar.sync 	0;
	cvt.u64.u32 	%rd118, %r3;
	shr.u64 	%rd6, %rd60, 3;
	setp.le.u64 	%p1, %rd6, %rd118;
	@%p1 bra 	$L__BB2_16;
	mul.lo.s32 	%r8, %r1, %r2;
	mov.u32 	%r9, %ntid.z;
	mul.lo.s32 	%r10, %r8, %r9;
	cvt.u64.u32 	%rd7, %r10;
	add.s32 	%r11, %r3, %r10;
	cvt.u64.u32 	%rd61, %r11;
	max.u64 	%rd62, %rd6, %rd61;
	setp.gt.u64 	%p2, %rd6, %rd61;
	selp.u64 	%rd8, 1, 0, %p2;
	add.s64 	%rd63, %rd8, %rd61;
	sub.s64 	%rd9, %rd62, %rd63;
	and.b64  	%rd64, %rd9, -4294967296;
	setp.ne.s64 	%p3, %rd64, 0;
	@%p3 bra 	$L__BB2_3;
	cvt.u32.u64 	%r12, %rd7;
	cvt.u32.u64 	%r13, %rd9;
	div.u32 	%r14, %r13, %r12;
	cvt.u64.u32 	%rd110, %r14;
	bra.uni 	$L__BB2_4;
$L__BB2_3:
	div.u64 	%rd110, %rd9, %rd7;
$L__BB2_4:
	add.s64 	%rd13, %rd110, %rd8;
	add.s64 	%rd65, %rd13, 1;
	and.b64  	%rd14, %rd65, 3;
	and.b64  	%rd66, %rd13, 3;
	setp.eq.s64 	%p4, %rd66, 3;
	mov.u64 	%rd114, %rd118;
	@%p4 bra 	$L__BB2_7;
	shl.b64 	%rd112, %rd118, 3;
	shl.b64 	%rd16, %rd7, 3;
	neg.s64 	%rd111, %rd14;
	mov.u64 	%rd114, %rd118;
$L__BB2_6:
	.pragma "nounroll";
	add.s64 	%rd67, %rd2, %rd112;
	ld.global.u64 	%rd68, [%rd67];
	add.s64 	%rd69, %rd1, %rd112;
	st.global.u64 	[%rd69], %rd68;
	add.s64 	%rd114, %rd114, %rd7;
	add.s64 	%rd112, %rd112, %rd16;
	add.s64 	%rd111, %rd111, 1;
	setp.ne.s64 	%p5, %rd111, 0;
	@%p5 bra 	$L__BB2_6;
$L__BB2_7:
	setp.lt.u64 	%p6, %rd13, 3;
	@%p6 bra 	$L__BB2_10;
	shl.b64 	%rd119, %rd114, 3;
	shl.b64 	%rd70, %rd7, 4;
	add.s64 	%rd26, %rd1, %rd70;
	mad.lo.s64 	%rd27, %rd7, 24, %rd2;
$L__BB2_9:
	add.s64 	%rd71, %rd2, %rd119;
	ld.global.u64 	%rd72, [%rd71];
	add.s64 	%rd73, %rd1, %rd119;
	st.global.u64 	[%rd73], %rd72;
	shl.b64 	%rd74, %rd7, 3;
	add.s64 	%rd75, %rd71, %rd74;
	ld.global.u64 	%rd76, [%rd75];
	add.s64 	%rd77, %rd73, %rd74;
	st.global.u64 	[%rd77], %rd76;
	shl.b64 	%rd78, %rd7, 4;
	add.s64 	%rd79, %rd71, %rd78;
	ld.global.u64 	%rd80, [%rd79];
	add.s64 	%rd81, %rd26, %rd119;
	st.global.u64 	[%rd81], %rd80;
	add.s64 	%rd82, %rd27, %rd119;
	ld.global.u64 	%rd83, [%rd82];
	mad.lo.s64 	%rd84, %rd7, 24, %rd73;
	st.global.u64 	[%rd84], %rd83;
	shl.b64 	%rd85, %rd7, 2;
	add.s64 	%rd114, %rd114, %rd85;
	shl.b64 	%rd86, %rd7, 5;
	add.s64 	%rd119, %rd119, %rd86;
	setp.lt.u64 	%p7, %rd114, %rd6;
	@%p7 bra 	$L__BB2_9;
$L__BB2_10:
	and.b64  	%rd87, %rd13, 3;
	setp.eq.s64 	%p8, %rd87, 3;
	@%p8 bra 	$L__BB2_13;
	shl.b64 	%rd116, %rd118, 3;
	shl.b64 	%rd29, %rd7, 3;
	add.s64 	%rd88, %rd13, 1;
	and.b64  	%rd89, %rd88, 3;
	neg.s64 	%rd115, %rd89;
$L__BB2_12:
	.pragma "nounroll";
	add.s64 	%rd90, %rd4, %rd116;
	ld.global.u64 	%rd91, [%rd90];
	add.s64 	%rd92, %rd3, %rd116;
	st.global.u64 	[%rd92], %rd91;
	add.s64 	%rd118, %rd118, %rd7;
	add.s64 	%rd116, %rd116, %rd29;
	add.s64 	%rd115, %rd115, 1;
	setp.ne.s64 	%p9, %rd115, 0;
	@%p9 bra 	$L__BB2_12;
$L__BB2_13:
	setp.lt.u64 	%p10, %rd13, 3;
	@%p10 bra 	$L__BB2_16;
	shl.b64 	%rd38, %rd7, 2;
	shl.b64 	%rd93, %rd7, 3;
	add.s64 	%rd39, %rd3, %rd93;
	shl.b64 	%rd121, %rd118, 3;
	shl.b64 	%rd41, %rd7, 5;
	shl.b64 	%rd94, %rd7, 4;
	add.s64 	%rd42, %rd3, %rd94;
	mul.lo.s64 	%rd95, %rd7, 24;
	add.s64 	%rd43, %rd3, %rd95;
	add.s64 	%rd44, %rd4, %rd93;
	add.s64 	%rd45, %rd4, %rd94;
	add.s64 	%rd46, %rd4, %rd95;
$L__BB2_15:
	add.s64 	%rd96, %rd4, %rd121;
	ld.global.u64 	%rd97, [%rd96];
	add.s64 	%rd98, %rd3, %rd121;
	st.global.u64 	[%rd98], %rd97;
	add.s64 	%rd99, %rd44, %rd121;
	ld.global.u64 	%rd100, [%rd99];
	add.s64 	%rd101, %rd39, %rd121;
	st.global.u64 	[%rd101], %rd100;
	add.s64 	%rd102, %rd45, %rd121;
	ld.global.u64 	%rd103, [%rd102];
	add.s64 	%rd104, %rd42, %rd121;
	st.global.u64 	[%rd104], %rd103;
	add.s64 	%rd105, %rd46, %rd121;
	ld.global.u64 	%rd106, [%rd105];
	add.s64 	%rd107, %rd43, %rd121;
	st.global.u64 	[%rd107], %rd106;
	add.s64 	%rd118, %rd118, %rd38;
	add.s64 	%rd121, %rd121, %rd41;
	setp.lt.u64 	%p11, %rd118, %rd6;
	@%p11 bra 	$L__BB2_15;
$L__BB2_16:
	setp.ne.s32 	%p12, %r3, 0;
	membar.sys;
	bar.sync 	0;
	@%p12 bra 	$L__BB2_18;
	ld.param.u64 	%rd109, [_Z30ping_pong_receive_first_kernelPvS_S_PbS_S0_m_param_3];
	cvta.to.global.u64 	%rd108, %rd109;
	mov.b16 	%rs1, 1;
	st.global.u8 	[%rd108], %rs1;
$L__BB2_18:
	ret;

}


// ===== COMPILED SASS (sm_100) =====

	.target	sm_100

	.elftype	@"ET_EXEC"


//--------------------- .note.nv.tkinfo           --------------------------
	.section	.note.nv.tkinfo,"",@"SHT_NOTE"
	.sectionflags	@"SHF_NOTE_NV_TKINFO"
	.tkinfo
        /*0018*/ 	.word	0x00000002
        /*0030*/ 	.string	""
        /*0030*/ 	.string	"ptxas"
        /*0030*/ 	.string	"Cuda compilation tools, release 13.0, V13.0.88"
        /*0030*/ 	.string	"Build cuda_13.0.r13.0/compiler.36424714_0"
        /*0030*/ 	.string	"-arch sm_100 -m 64 "



//--------------------- .note.nv.cuinfo           --------------------------
	.section	.note.nv.cuinfo,"",@"SHT_NOTE"
	.sectionflags	@"SHF_NOTE_NV_CUINFO"
        /*0018*/ 	.short	0x0002
        /*001a*/ 	.short	0x0064
        /*001c*/ 	.short	0x0082
	.zero		2


//--------------------- .nv.info                  --------------------------
	.section	.nv.info,"",@"SHT_CUDA_INFO"
	.align	4


	//----- nvinfo : EIATTR_REGCOUNT
	.align		4
        /*0000*/ 	.byte	0x04, 0x2f
        /*0002*/ 	.short	(.L_1 - .L_0)
	.align		4
.L_0:
        /*0004*/ 	.word	index@(_Z20pointer_chase_kernelPy)
        /*0008*/ 	.word	0x00000004


	//----- nvinfo : EIATTR_FRAME_SIZE
	.align		4
.L_1:
        /*000c*/ 	.byte	0x04, 0x11
        /*000e*/ 	.short	(.L_3 - .L_2)
	.align		4
.L_2:
        /*0010*/ 	.word	index@(_Z20pointer_chase_kernelPy)
        /*0014*/ 	.word	0x00000000


	//----- nvinfo : EIATTR_REGCOUNT
	.align		4
.L_3:
        /*0018*/ 	.byte	0x04, 0x2f
        /*001a*/ 	.short	(.L_5 - .L_4)
	.align		4
.L_4:
        /*001c*/ 	.word	index@(_Z31atomic_cas_pointer_chase_kernelPy)
        /*0020*/ 	.word	0x0000000e


	//----- nvinfo : EIATTR_FRAME_SIZE
	.align		4
.L_5:
        /*0024*/ 	.byte	0x04, 0x11
        /*0026*/ 	.short	(.L_7 - .L_6)
	.align		4
.L_6:
        /*0028*/ 	.word	index@(_Z31atomic_cas_pointer_chase_kernelPy)
        /*002c*/ 	.word	0x00000000


	//----- nvinfo : EIATTR_REGCOUNT
	.align		4
.L_7:
        /*0030*/ 	.byte	0x04, 0x2f
        /*0032*/ 	.short	(.L_9 - .L_8)
	.align		4
.L_8:
        /*0034*/ 	.word	index@(_Z30ping_pong_receive_first_kernelPvS_S_PbS_S0_m)
        /*0038*/ 	.word	0x00000028


	//----- nvinfo : EIATTR_FRAME_SIZE
	.align		4
.L_9:
        /*003c*/ 	.byte	0x04, 0x11
        /*003e*/ 	.short	(.L_11 - .L_10)
	.align		4
.L_10:
        /*0040*/ 	.word	index@($__internal_0_$__cuda_sm20_div_u64)
        /*0044*/ 	.word	0x00000000


	//----- nvinfo : EIATTR_FRAME_SIZE
	.align		4
.L_11:
        /*0048*/ 	.byte	0x04, 0x11
        /*004a*/ 	.short	(.L_13 - .L_12)
	.align		4
.L_12:
        /*004c*/ 	.word	index@(_Z30ping_pong_receive_first_kernelPvS_S_PbS_S0_m)
        /*0050*/ 	.word	0x00000000


	//----- nvinfo : EIATTR_MIN_STACK_SIZE
	.align		4
.L_13:
        /*0054*/ 	.byte	0x04, 0x12
        /*0056*/ 	.short	(.L_15 - .L_14)
	.align		4
.L_14:
        /*0058*/ 	.word	index@(_Z30ping_pong_receive_first_kernelPvS_S_PbS_S0_m)
        /*005c*/ 	.word	0x00000000


	//----- nvinfo : EIATTR_MIN_STACK_SIZE
	.align		4
.L_15:
        /*0060*/ 	.byte	0x04, 0x12
        /*0062*/ 	.short	(.L_17 - .L_16)
	.align		4
.L_16:
        /*0064*/ 	.word	index@(_Z31atomic_cas_pointer_chase_kernelPy)
        /*0068*/ 	.word	0x00000000


	//----- nvinfo : EIATTR_MIN_STACK_SIZE
	.align		4
.L_17:
        /*006c*/ 	.byte	0x04, 0x12
        /*006e*/ 	.short	(.L_19 - .L_18)
	.align		4
.L_18:
        /*0070*/ 	.word	index@(_Z20pointer_chase_kernelPy)
        /*0074*/ 	.word	0x00000000
.L_19:


//--------------------- .nv.compat                --------------------------
	.section	.nv.compat,"",@"SHT_CUDA_COMPAT_INFO"
	.align	4
        /*0000*/ 	.byte	0x02, 0x09, 0x00, 0x00, 0x02, 0x02, 0x01, 0x00, 0x02, 0x05, 0x05, 0x00, 0x03, 0x07, 0x01, 0x01
        /*0010*/ 	.byte	0x02, 0x03, 0x00, 0x00, 0x02, 0x06, 0x01, 0x00, 0x04, 0x0b, 0x08, 0x00, 0x09, 0x00, 0x00, 0x00
        /*0020*/ 	.byte	0x00, 0x00, 0x00, 0x00


//--------------------- .nv.info._Z30ping_pong_receive_first_kernelPvS_S_PbS_S0_m --------------------------
	.section	.nv.info._Z30ping_pong_receive_first_kernelPvS_S_PbS_S0_m,"",@"SHT_CUDA_INFO"
	.sectionflags	@""
	.align	4


	//----- nvinfo : EIATTR_CUDA_API_VERSION
	.align		4
        /*0000*/ 	.byte	0x04, 0x37
        /*0002*/ 	.short	(.L_21 - .L_20)
.L_20:
        /*0004*/ 	.word	0x00000082


	//----- nvinfo : EIATTR_KPARAM_INFO
	.align		4
.L_21:
        /*0008*/ 	.byte	0x04, 0x17
        /*000a*/ 	.short	(.L_23 - .L_22)
.L_22:
        /*000c*/ 	.word	0x00000000
        /*0010*/ 	.short	0x0006
        /*0012*/ 	.short	0x0030
        /*0014*/ 	.byte	0x00, 0xf0, 0x21, 0x00


	//----- nvinfo : EIATTR_KPARAM_INFO
	.align		4
.L_23:
        /*0018*/ 	.byte	0x04, 0x17
        /*001a*/ 	.short	(.L_25 - .L_24)
.L_24:
        /*001c*/ 	.word	0x00000000
        /*0020*/ 	.short	0x0005
        /*0022*/ 	.short	0x0028
        /*0024*/ 	.byte	0x00, 0xf5, 0x21, 0x00


	//----- nvinfo : EIATTR_KPARAM_INFO
	.align		4
.L_25:
        /*0028*/ 	.byte	0x04, 0x17
        /*002a*/ 	.short	(.L_27 - .L_26)
.L_26:
        /*002c*/ 	.word	0x00000000
        /*0030*/ 	.short	0x0004
        /*0032*/ 	.short	0x0020
        /*0034*/ 	.byte	0x00, 0xf5, 0x21, 0x00


	//----- nvinfo : EIATTR_KPARAM_INFO
	.align		4
.L_27:
        /*0038*/ 	.byte	0x04, 0x17
        /*003a*/ 	.short	(.L_29 - .L_28)
.L_28:
        /*003c*/ 	.word	0x00000000
        /*0040*/ 	.short	0x0003
        /*0042*/ 	.short	0x0018
        /*0044*/ 	.byte	0x00, 0xf5, 0x21, 0x00


	//----- nvinfo : EIATTR_KPARAM_INFO
	.align		4
.L_29:
        /*0048*/ 	.byte	0x04, 0x17
        /*004a*/ 	.short	(.L_31 - .L_30)
.L_30:
        /*004c*/ 	.word	0x00000000
        /*0050*/ 	.short	0x0002
        /*0052*/ 	.short	0x0010
        /*0054*/ 	.byte	0x00, 0xf5, 0x21, 0x00


	//----- nvinfo : EIATTR_KPARAM_INFO
	.align		4
.L_31:
        /*0058*/ 	.byte	0x04, 0x17
        /*005a*/ 	.short	(.L_33 - .L_32)
.L_32:
        /*005c*/ 	.word	0x00000000
        /*0060*/ 	.short	0x0001
        /*0062*/ 	.short	0x0008
        /*0064*/ 	.byte	0x00, 0xf5, 0x21, 0x00


	//----- nvinfo : EIATTR_KPARAM_INFO
	.align		4
.L_33:
        /*0068*/ 	.byte	0x04, 0x17
        /*006a*/ 	.short	(.L_35 - .L_34)
.L_34:
        /*006c*/ 	.word	0x00000000
        /*0070*/ 	.short	0x0000
        /*0072*/ 	.short	0x0000
        /*0074*/ 	.byte	0x00, 0xf5, 0x21, 0x00


	//----- nvinfo : EIATTR_SPARSE_MMA_MASK
	.align		4
.L_35:
        /*0078*/ 	.byte	0x03, 0x50
        /*007a*/ 	.short	0x0000


	//----- nvinfo : EIATTR_MAXREG_COUNT
	.align		4
        /*007c*/ 	.byte	0x03, 0x1b
        /*007e*/ 	.short	0x00ff


	//----- nvinfo : EIATTR_NUM_BARRIERS
	.align		4
        /*0080*/ 	.byte	0x02, 0x4c
        /*0082*/ 	.byte	0x01
	.zero		1


	//----- nvinfo : EIATTR_MERCURY_ISA_VERSION
	.align		4
        /*0084*/ 	.byte	0x03, 0x5f
        /*0086*/ 	.short	0x0101


	//----- nvinfo : EIATTR_VRC_CTA_INIT_COUNT
	.align		4
        /*0088*/ 	.byte	0x02, 0x4a
	.zero		1
	.zero		1


	//----- nvinfo : EIATTR_EXIT_INSTR_OFFSETS
	.align		4
        /*008c*/ 	.byte	0x04, 0x1c
        /*008e*/ 	.short	(.L_37 - .L_36)


	//   ....[0]....
.L_36:
        /*0090*/ 	.word	0x00000ef0


	//   ....[1]....
        /*0094*/ 	.word	0x00000f30


	//----- nvinfo : EIATTR_CRS_STACK_SIZE
	.align		4
.L_37:
        /*0098*/ 	.byte	0x04, 0x1e
        /*009a*/ 	.short	(.L_39 - .L_38)
.L_38:
        /*009c*/ 	.word	0x00000000


	//----- nvinfo : EIATTR_CBANK_PARAM_SIZE
	.align		4
.L_39:
        /*00a0*/ 	.byte	0x03, 0x19
        /*00a2*/ 	.short	0x0038


	//----- nvinfo : EIATTR_PARAM_CBANK
	.align		4
        /*00a4*/ 	.byte	0x04, 0x0a
        /*00a6*/ 	.short	(.L_41 - .L_40)
	.align		4
.L_40:
        /*00a8*/ 	.word	index@(.nv.constant0._Z30ping_pong_receive_first_kernelPvS_S_PbS_S0_m)
        /*00ac*/ 	.short	0x0380
        /*00ae*/ 	.short	0x0038


	//----- nvinfo : EIATTR_SW_WAR
	.align		4
.L_41:
        /*00b0*/ 	.byte	0x04, 0x36
        /*00b2*/ 	.short	(.L_43 - .L_42)
.L_42:
        /*00b4*/ 	.word	0x00000008
.L_43:


//--------------------- .nv.info._Z31atomic_cas_pointer_chase_kernelPy --------------------------
	.section	.nv.info._Z31atomic_cas_pointer_chase_kernelPy,"",@"SHT_CUDA_INFO"
	.sectionflags	@""
	.align	4


	//----- nvinfo : EIATTR_CUDA_API_VERSION
	.align		4
        /*0000*/ 	.byte	0x04, 0x37
        /*0002*/ 	.short	(.L_45 - .L_44)
.L_44:
        /*0004*/ 	.word	0x00000082


	//----- nvinfo : EIATTR_KPARAM_INFO
	.align		4
.L_45:
        /*0008*/ 	.byte	0x04, 0x17
        /*000a*/ 	.short	(.L_47 - .L_46)
.L_46:
        /*000c*/ 	.word	0x00000000
        /*0010*/ 	.short	0x0000
        /*0012*/ 	.short	0x0000
        /*0014*/ 	.byte	0x00, 0xf5, 0x21, 0x00


	//----- nvinfo : EIATTR_SPARSE_MMA_MASK
	.align		4
.L_47:
        /*0018*/ 	.byte	0x03, 0x50
        /*001a*/ 	.short	0x0000


	//----- nvinfo : EIATTR_MAXREG_COUNT
	.align		4
        /*001c*/ 	.byte	0x03, 0x1b
        /*001e*/ 	.short	0x00ff


	//----- nvinfo : EIATTR_MERCURY_ISA_VERSION
	.align		4
        /*0020*/ 	.byte	0x03, 0x5f
        /*0022*/ 	.short	0x0101


	//----- nvinfo : EIATTR_VRC_CTA_INIT_COUNT
	.align		4
        /*0024*/ 	.byte	0x02, 0x4a
	.zero		1
	.zero		1


	//----- nvinfo : EIATTR_EXIT_INSTR_OFFSETS
	.align		4
        /*0028*/ 	.byte	0x04, 0x1c
        /*002a*/ 	.short	(.L_49 - .L_48)


	//   ....[0]....
.L_48:
        /*002c*/ 	.word	0x00000040


	//   ....[1]....
        /*0030*/ 	.word	0x000001c0


	//----- nvinfo : EIATTR_CRS_STACK_SIZE
	.align		4
.L_49:
        /*0034*/ 	.byte	0x04, 0x1e
        /*0036*/ 	.short	(.L_51 - .L_50)
.L_50:
        /*0038*/ 	.word	0x00000000


	//----- nvinfo : EIATTR_CBANK_PARAM_SIZE
	.align		4
.L_51:
        /*003c*/ 	.byte	0x03, 0x19
        /*003e*/ 	.short	0x0008


	//----- nvinfo : EIATTR_PARAM_CBANK
	.align		4
        /*0040*/ 	.byte	0x04, 0x0a
        /*0042*/ 	.short	(.L_53 - .L_52)
	.align		4
.L_52:
        /*0044*/ 	.word	index@(.nv.constant0._Z31atomic_cas_pointer_chase_kernelPy)
        /*0048*/ 	.short	0x0380
        /*004a*/ 	.short	0x0008


	//----- nvinfo : EIATTR_SW_WAR
	.align		4
.L_53:
        /*004c*/ 	.byte	0x04, 0x36
        /*004e*/ 	.short	(.L_55 - .L_54)
.L_54:
        /*0050*/ 	.word	0x00000008
.L_55:


//--------------------- .nv.info._Z20pointer_chase_kernelPy --------------------------
	.section	.nv.info._Z20pointer_chase_kernelPy,"",@"SHT_CUDA_INFO"
	.sectionflags	@""
	.align	4


	//----- nvinfo : EIATTR_CUDA_API_VERSION
	.align		4
        /*0000*/ 	.byte	0x04, 0x37
        /*0002*/ 	.short	(.L_57 - .L_56)
.L_56:
        /*0004*/ 	.word	0x00000082


	//----- nvinfo : EIATTR_KPARAM_INFO
	.align		4
.L_57:
        /*0008*/ 	.byte	0x04, 0x17
        /*000a*/ 	.short	(.L_59 - .L_58)
.L_58:
        /*000c*/ 	.word	0x00000000
        /*0010*/ 	.short	0x0000
        /*0012*/ 	.short	0x0000
        /*0014*/ 	.byte	0x00, 0xf5, 0x21, 0x00


	//----- nvinfo : EIATTR_SPARSE_MMA_MASK
	.align		4
.L_59:
        /*0018*/ 	.byte	0x03, 0x50
        /*001a*/ 	.short	0x0000


	//----- nvinfo : EIATTR_MAXREG_COUNT
	.align		4
        /*001c*/ 	.byte	0x03, 0x1b
        /*001e*/ 	.short	0x00ff


	//----- nvinfo : EIATTR_MERCURY_ISA_VERSION
	.align		4
        /*0020*/ 	.byte	0x03, 0x5f
        /*0022*/ 	.short	0x0101


	//----- nvinfo : EIATTR_VRC_CTA_INIT_COUNT
	.align		4
        /*0024*/ 	.byte	0x02, 0x4a
	.zero		1
	.zero		1


	//----- nvinfo : EIATTR_EXIT_INSTR_OFFSETS
	.align		4
        /*0028*/ 	.byte	0x04, 0x1c
        /*002a*/ 	.short	(.L_61 - .L_60)


	//   ....[0]....
.L_60:
        /*002c*/ 	.word	0x00000010


	//----- nvinfo : EIATTR_CBANK_PARAM_SIZE
	.align		4
.L_61:
        /*0030*/ 	.byte	0x03, 0x19
        /*0032*/ 	.short	0x0008


	//----- nvinfo : EIATTR_PARAM_CBANK
	.align		4
        /*0034*/ 	.byte	0x04, 0x0a
        /*0036*/ 	.short	(.L_63 - .L_62)
	.align		4
.L_62:
        /*0038*/ 	.word	index@(.nv.constant0._Z20pointer_chase_kernelPy)
        /*003c*/ 	.short	0x0380
        /*003e*/ 	.short	0x0008


	//----- nvinfo : EIATTR_SW_WAR
	.align		4
.L_63:
        /*0040*/ 	.byte	0x04, 0x36
        /*0042*/ 	.short	(.L_65 - .L_64)
.L_64:
        /*0044*/ 	.word	0x00000008
.L_65:


//--------------------- .nv.callgraph             --------------------------
	.section	.nv.callgraph,"",@"SHT_CUDA_CALLGRAPH"
	.align	4
	.sectionentsize	8
	.align		4
        /*0000*/ 	.word	0x00000000
	.align		4
        /*0004*/ 	.word	0xffffffff
	.align		4
        /*0008*/ 	.word	0x00000000
	.align		4
        /*000c*/ 	.word	0xfffffffe
	.align		4
        /*0010*/ 	.word	0x00000000
	.align		4
        /*0014*/ 	.word	0xfffffffd
	.align		4
        /*0018*/ 	.word	0x00000000
	.align		4
        /*001c*/ 	.word	0xfffffffc


//--------------------- .text._Z30ping_pong_receive_first_kernelPvS_S_PbS_S0_m --------------------------
	.section	.text._Z30ping_pong_receive_first_kernelPvS_S_PbS_S0_m,"ax",@progbits
	.align	128
        .global         _Z30ping_pong_receive_first_kernelPvS_S_PbS_S0_m
        .type           _Z30ping_pong_receive_first_kernelPvS_S_PbS_S0_m,@function
        .size           _Z30ping_pong_receive_first_kernelPvS_S_PbS_S0_m,(.L_x_21 - _Z30ping_pong_receive_first_kernelPvS_S_PbS_S0_m)
        .other          _Z30ping_pong_receive_first_kernelPvS_S_PbS_S0_m,@"STO_CUDA_ENTRY STV_DEFAULT"
_Z30ping_pong_receive_first_kernelPvS_S_PbS_S0_m:
.text._Z30ping_pong_receive_first_kernelPvS_S_PbS_S0_m:
[----:B------:R-:W-:Y:S01]  /*0000*/  LDC R1, c[0x0][0x37c] ;  /* 0x0000df00ff017b82 */ /* 0x000fe20000000800 */
[----:B------:R-:W0:Y:S01]  /*0010*/  S2R R0, SR_TID.Y ;  /* 0x0000000000007919 */ /* 0x000e220000002200 */
[----:B------:R-:W1:Y:S06]  /*0020*/  LDCU UR5, c[0x0][0x360] ;  /* 0x00006c00ff0577ac */ /* 0x000e6c0008000800 */
[----:B------:R-:W2:Y:S01]  /*0030*/  LDC.64 R6, c[0x0][0x3b0] ;  /* 0x0000ec00ff067b82 */ /* 0x000ea20000000a00 */
[----:B------:R-:W-:Y:S01]  /*0040*/  BSSY.RECONVERGENT B0, `(.L_x_0) ;  /* 0x00000e4000007945 */ /* 0x000fe20003800200 */
[----:B------:R-:W0:Y:S01]  /*0050*/  S2R R5, SR_TID.Z ;  /* 0x0000000000057919 */ /* 0x000e220000002300 */
[----:B------:R-:W0:Y:S01]  /*0060*/  LDCU UR8, c[0x0][0x364] ;  /* 0x00006c80ff0877ac */ /* 0x000e220008000800 */
[----:B------:R-:W1:Y:S01]  /*0070*/  S2R R3, SR_TID.X ;  /* 0x0000000000037919 */ /* 0x000e620000002100 */
[----:B------:R-:W3:Y:S01]  /*0080*/  LDCU.64 UR6, c[0x0][0x358] ;  /* 0x00006b00ff0677ac */ /* 0x000ee20008000a00 */
[----:B------:R-:W4:Y:S01]  /*0090*/  LDCU.64 UR10, c[0x0][0x3a0] ;  /* 0x00007400ff0a77ac */ /* 0x000f220008000a00 */
[----:B------:R-:W0:Y:S01]  /*00a0*/  LDCU.64 UR16, c[0x0][0x3a0] ;  /* 0x00007400ff1077ac */ /* 0x000e220008000a00 */
[----:B------:R-:W0:Y:S01]  /*00b0*/  LDCU.64 UR12, c[0x0][0x388] ;  /* 0x00007100ff0c77ac */ /* 0x000e220008000a00 */
[----:B--2---:R-:W-:Y:S01]  /*00c0*/  SHF.R.U32.HI R2, RZ, 0x3, R7 ;  /* 0x00000003ff027819 */ /* 0x004fe20000011607 */
[----:B0-----:R-:W-:-:S04]  /*00d0*/  IMAD R0, R5, UR8, R0 ;  /* 0x0000000805007c24 */ /* 0x001fc8000f8e0200 */
[----:B-1----:R-:W-:Y:S01]  /*00e0*/  IMAD R0, R0, UR5, R3 ;  /* 0x0000000500007c24 */ /* 0x002fe2000f8e0203 */
[----:B------:R-:W-:Y:S01]  /*00f0*/  SHF.R.U64 R3, R6, 0x3, R7 ;  /* 0x0000000306037819 */ /* 0x000fe20000001207 */
[----:B------:R-:W-:Y:S03]  /*0100*/  BAR.SYNC.DEFER_BLOCKING 0x0 ;  /* 0x0000000000007b1d */ /* 0x000fe60000010000 */
[----:B------:R-:W-:-:S04]  /*0110*/  ISETP.GT.U32.AND P0, PT, R3, R0, PT ;  /* 0x000000000300720c */ /* 0x000fc80003f04070 */
[----:B------:R-:W-:-:S13]  /*0120*/  ISETP.GT.U32.AND.EX P0, PT, R2, RZ, PT, P0 ;  /* 0x000000ff0200720c */ /* 0x000fda0003f04100 */
[----:B---34-:R-:W-:Y:S05]  /*0130*/  @!P0 BRA `(.L_x_1) ;  /* 0x0000000c00508947 */ /* 0x018fea0003800000 */
[----:B------:R-:W0:Y:S01]  /*0140*/  LDC R5, c[0x0][0x368] ;  /* 0x0000da00ff057b82 */ /* 0x000e220000000800 */
[----:B------:R-:W-:Y:S01]  /*0150*/  UIMAD UR4, UR5, UR8, URZ ;  /* 0x00000008050472a4 */ /* 0x000fe2000f8e02ff */
[----:B------:R-:W-:Y:S01]  /*0160*/  IMAD.MOV.U32 R9, RZ, RZ, -0x1 ;  /* 0xffffffffff097424 */ /* 0x000fe200078e00ff */
[----:B------:R-:W-:Y:S01]  /*0170*/  BSSY.RECONVERGENT B1, `(.L_x_2) ;  /* 0x0000027000017945 */ /* 0x000fe20003800200 */
[----:B------:R-:W-:-:S03]  /*0180*/  IMAD.MOV.U32 R34, RZ, RZ, R0 ;  /* 0x000000ffff227224 */ /* 0x000fc600078e0000 */
[----:B0-----:R-:W-:-:S04]  /*0190*/  IMAD R5, R5, UR4, RZ ;  /* 0x0000000405057c24 */ /* 0x001fc8000f8e02ff */
[----:B------:R-:W-:-:S05]  /*01a0*/  IMAD.IADD R8, R0, 0x1, R5 ;  /* 0x0000000100087824 */ /* 0x000fca00078e0205 */
[CC--:B------:R-:W-:Y:S02]  /*01b0*/  ISETP.GT.U32.AND P1, PT, R3.reuse, R8.reuse, PT ;  /* 0x000000080300720c */ /* 0x0c0fe40003f24070 */
[CC--:B------:R-:W-:Y:S02]  /*01c0*/  ISETP.GT.U32.AND P0, PT, R3.reuse, R8.reuse, PT ;  /* 0x000000080300720c */ /* 0x0c0fe40003f04070 */
[C---:B------:R-:W-:Y:S02]  /*01d0*/  ISETP.GT.U32.AND.EX P1, PT, R2.reuse, RZ, PT, P1 ;  /* 0x000000ff0200720c */ /* 0x040fe40003f24110 */
[----:B------:R-:W-:Y:S02]  /*01e0*/  ISETP.GT.U32.AND.EX P0, PT, R2, RZ, PT, P0 ;  /* 0x000000ff0200720c */ /* 0x000fe40003f04100 */
[----:B------:R-:W-:Y:S02]  /*01f0*/  SEL R7, R3, R8, P1 ;  /* 0x0000000803077207 */ /* 0x000fe40000800000 */
[----:B------:R-:W-:-:S02]  /*0200*/  SEL R6, RZ, 0x1, !P0 ;  /* 0x00000001ff067807 */ /* 0x000fc40004000000 */
[----:B------:R-:W-:Y:S02]  /*0210*/  SEL R4, R2, RZ, P1 ;  /* 0x000000ff02047207 */ /* 0x000fe40000800000 */
[----:B------:R-:W-:-:S04]  /*0220*/  IADD3 R8, P0, P1, R7, -R6, -R8 ;  /* 0x8000000607087210 */ /* 0x000fc8000791e808 */
[----:B------:R-:W-:Y:S01]  /*0230*/  IADD3.X R7, PT, PT, R4, -0x1, R9, P0, P1 ;  /* 0xffffffff04077810 */ /* 0x000fe200007e2409 */
[----:B------:R-:W-:-:S03]  /*0240*/  IMAD.MOV.U32 R4, RZ, RZ, RZ ;  /* 0x000000ffff047224 */ /* 0x000fc600078e00ff */
[----:B------:R-:W-:-:S13]  /*0250*/  ISETP.NE.U32.AND P0, PT, R7, RZ, PT ;  /* 0x000000ff0700720c */ /* 0x000fda0003f05070 */
[----:B------:R-:W-:Y:S05]  /*0260*/  @P0 BRA `(.L_x_3) ;  /* 0x0000000000540947 */ /* 0x000fea0003800000 */
[----:B------:R-:W0:Y:S01]  /*0270*/  I2F.U32.RP R7, R5 ;  /* 0x0000000500077306 */ /* 0x000e220000209000 */
[----:B------:R-:W-:Y:S01]  /*0280*/  IMAD.MOV R9, RZ, RZ, -R5 ;  /* 0x000000ffff097224 */ /* 0x000fe200078e0a05 */
[----:B------:R-:W-:-:S06]  /*0290*/  ISETP.NE.U32.AND P2, PT, R5, RZ, PT ;  /* 0x000000ff0500720c */ /* 0x000fcc0003f45070 */
[----:B0-----:R-:W0:Y:S02]  /*02a0*/  MUFU.RCP R7, R7 ;  /* 0x0000000700077308 */ /* 0x001e240000001000 */
[----:B0-----:R-:W-:-:S06]  /*02b0*/  VIADD R10, R7, 0xffffffe ;  /* 0x0ffffffe070a7836 */ /* 0x001fcc0000000000 */
[----:B------:R0:W1:Y:S02]  /*02c0*/  F2I.FTZ.U32.TRUNC.NTZ R11, R10 ;  /* 0x0000000a000b7305 */ /* 0x000064000021f000 */
[----:B0-----:R-:W-:Y:S02]  /*02d0*/  IMAD.MOV.U32 R10, RZ, RZ, RZ ;  /* 0x000000ffff0a7224 */ /* 0x001fe400078e00ff */
[----:B-1----:R-:W-:-:S04]  /*02e0*/  IMAD R9, R9, R11, RZ ;  /* 0x0000000b09097224 */ /* 0x002fc800078e02ff */
[----:B------:R-:W-:-:S06]  /*02f0*/  IMAD.HI.U32 R11, R11, R9, R10 ;  /* 0x000000090b0b7227 */ /* 0x000fcc00078e000a */
[----:B------:R-:W-:-:S04]  /*0300*/  IMAD.HI.U32 R11, R11, R8, RZ ;  /* 0x000000080b0b7227 */ /* 0x000fc800078e00ff */
[----:B------:R-:W-:-:S04]  /*0310*/  IMAD.MOV R9, RZ, RZ, -R11 ;  /* 0x000000ffff097224 */ /* 0x000fc800078e0a0b */
[----:B------:R-:W-:Y:S02]  /*0320*/  IMAD R8, R5, R9, R8 ;  /* 0x0000000905087224 */ /* 0x000fe400078e0208 */
[----:B------:R-:W-:-:S03]  /*0330*/  IMAD.MOV.U32 R9, RZ, RZ, RZ ;  /* 0x000000ffff097224 */ /* 0x000fc600078e00ff */
[----:B------:R-:W-:-:S13]  /*0340*/  ISETP.GE.U32.AND P0, PT, R8, R5, PT ;  /* 0x000000050800720c */ /* 0x000fda0003f06070 */
[----:B------:R-:W-:Y:S02]  /*0350*/  @P0 IMAD.IADD R8, R8, 0x1, -R5 ;  /* 0x0000000108080824 */ /* 0x000fe400078e0a05 */
[----:B------:R-:W-:-:S03]  /*0360*/  @P0 VIADD R11, R11, 0x1 ;  /* 0x000000010b0b0836 */ /* 0x000fc60000000000 */
[----:B------:R-:W-:-:S13]  /*0370*/  ISETP.GE.U32.AND P1, PT, R8, R5, PT ;  /* 0x000000050800720c */ /* 0x000fda0003f26070 */
[----:B------:R-:W-:Y:S01]  /*0380*/  @P1 VIADD R11, R11, 0x1 ;  /* 0x000000010b0b1836 */ /* 0x000fe20000000000 */
[----:B------:R-:W-:-:S05]  /*0390*/  @!P2 LOP3.LUT R11, RZ, R5, RZ, 0x33, !PT ;  /* 0x00000005ff0ba212 */ /* 0x000fca00078e33ff */
[----:B------:R-:W-:Y:S01]  /*03a0*/  IMAD.MOV.U32 R8, RZ, RZ, R11 ;  /* 0x000000ffff087224 */ /* 0x000fe200078e000b */
[----:B------:R-:W-:Y:S06]  /*03b0*/  BRA `(.L_x_4) ;  /* 0x0000000000087947 */ /* 0x000fec0003800000 */
.L_x_3:
[----:B------:R-:W-:-:S07]  /*03c0*/  MOV R10, 0x3e0 ;  /* 0x000003e0000a7802 */ /* 0x000fce0000000f00 */
[----:B------:R-:W-:Y:S05]  /*03d0*/  CALL.REL.NOINC `($__internal_0_$__cuda_sm20_div_u64) ;  /* 0x0000000800d87944 */ /* 0x000fea0003c00000 */
.L_x_4:
[----:B------:R-:W-:Y:S05]  /*03e0*/  BSYNC.RECONVERGENT B1 ;  /* 0x0000000000017941 */ /* 0x000fea0003800200 */
.L_x_2:
[----:B------:R-:W-:Y:S01]  /*03f0*/  IADD3 R6, P0, PT, R8, R6, RZ ;  /* 0x0000000608067210 */ /* 0x000fe20007f1e0ff */
[----:B------:R-:W-:Y:S01]  /*0400*/  BSSY.RECONVERGENT B1, `(.L_x_5) ;  /* 0x0000026000017945 */ /* 0x000fe20003800200 */
[----:B------:R-:W-:Y:S02]  /*0410*/  IMAD.MOV.U32 R28, RZ, RZ, R34 ;  /* 0x000000ffff1c7224 */ /* 0x000fe400078e0022 */
[C---:B------:R-:W-:Y:S01]  /*0420*/  LOP3.LUT R7, R6.reuse, 0x3, RZ, 0xc0, !PT ;  /* 0x0000000306077812 */ /* 0x040fe200078ec0ff */
[----:B------:R-:W-:Y:S01]  /*0430*/  IMAD.X R8, RZ, RZ, R9, P0 ;  /* 0x000000ffff087224 */ /* 0x000fe200000e0609 */
[C---:B------:R-:W-:Y:S02]  /*0440*/  LOP3.LUT R9, R6.reuse, 0x3, RZ, 0xc0, !PT ;  /* 0x0000000306097812 */ /* 0x040fe400078ec0ff */
[----:B------:R-:W-:Y:S01]  /*0450*/  ISETP.NE.U32.AND P3, PT, R7, 0x3, PT ;  /* 0x000000030700780c */ /* 0x000fe20003f65070 */
[----:B------:R-:W-:Y:S01]  /*0460*/  IMAD.MOV.U32 R7, RZ, RZ, R4 ;  /* 0x000000ffff077224 */ /* 0x000fe200078e0004 */
[----:B------:R-:W-:-:S02]  /*0470*/  ISETP.GE.U32.AND P1, PT, R6, 0x3, PT ;  /* 0x000000030600780c */ /* 0x000fc40003f26070 */
[----:B------:R-:W-:Y:S02]  /*0480*/  ISETP.NE.AND.EX P3, PT, RZ, RZ, PT, P3 ;  /* 0x000000ffff00720c */ /* 0x000fe40003f65330 */
[----:B------:R-:W-:Y:S02]  /*0490*/  ISETP.GE.U32.AND P0, PT, R6, 0x3, PT ;  /* 0x000000030600780c */ /* 0x000fe40003f06070 */
[----:B------:R-:W-:Y:S02]  /*04a0*/  ISETP.NE.U32.AND P2, PT, R9, 0x3, PT ;  /* 0x000000030900780c */ /* 0x000fe40003f45070 */
[C---:B------:R-:W-:Y:S02]  /*04b0*/  ISETP.GE.U32.AND.EX P1, PT, R8.reuse, RZ, PT, P1 ;  /* 0x000000ff0800720c */ /* 0x040fe40003f26110 */
[----:B------:R-:W-:Y:S02]  /*04c0*/  ISETP.GE.U32.AND.EX P0, PT, R8, RZ, PT, P0 ;  /* 0x000000ff0800720c */ /* 0x000fe40003f06100 */
[----:B------:R-:W-:-:S03]  /*04d0*/  ISETP.NE.AND.EX P2, PT, RZ, RZ, PT, P2 ;  /* 0x000000ffff00720c */ /* 0x000fc60003f45320 */
[----:B------:R-:W-:Y:S10]  /*04e0*/  @!P3 BRA `(.L_x_6) ;  /* 0x00000000005cb947 */ /* 0x000ff40003800000 */
[----:B------:R-:W-:Y:S01]  /*04f0*/  VIADD R7, R6, 0x1 ;  /* 0x0000000106077836 */ /* 0x000fe20000000000 */
[C---:B------:R-:W-:Y:S01]  /*0500*/  SHF.L.U64.HI R16, R34.reuse, 0x3, R4 ;  /* 0x0000000322107819 */ /* 0x040fe20000010204 */
[----:B------:R-:W-:Y:S02]  /*0510*/  IMAD.SHL.U32 R14, R34, 0x8, RZ ;  /* 0x00000008220e7824 */ /* 0x000fe400078e00ff */
[----:B------:R-:W-:Y:S01]  /*0520*/  IMAD.MOV.U32 R28, RZ, RZ, R34 ;  /* 0x000000ffff1c7224 */ /* 0x000fe200078e0022 */
[----:B------:R-:W-:-:S04]  /*0530*/  LOP3.LUT R7, R7, 0x3, RZ, 0xc0, !PT ;  /* 0x0000000307077812 */ /* 0x000fc800078ec0ff */
[----:B------:R-:W-:Y:S01]  /*0540*/  IADD3 R12, P3, PT, RZ, -R7, RZ ;  /* 0x80000007ff0c7210 */ /* 0x000fe20007f7e0ff */
[----:B------:R-:W-:-:S04]  /*0550*/  IMAD.MOV.U32 R7, RZ, RZ, R4 ;  /* 0x000000ffff077224 */ /* 0x000fc800078e0004 */
[----:B------:R-:W-:-:S08]  /*0560*/  IMAD.X R13, RZ, RZ, -0x1, P3 ;  /* 0xffffffffff0d7424 */ /* 0x000fd000018e06ff */
.L_x_7:
[----:B0-----:R-:W-:-:S04]  /*0570*/  IADD3 R8, P3, PT, R14, UR10, RZ ;  /* 0x0000000a0e087c10 */ /* 0x001fc8000ff7e0ff */
[----:B------:R-:W-:-:S06]  /*0580*/  IADD3.X R9, PT, PT, R16, UR11, RZ, P3, !PT ;  /* 0x0000000b10097c10 */ /* 0x000fcc0009ffe4ff */
[----:B------:R-:W2:Y:S01]  /*0590*/  LDG.E.64 R8, desc[UR6][R8.64] ;  /* 0x0000000608087981 */ /* 0x000ea2000c1e1b00 */
[----:B------:R-:W-:Y:S02]  /*05a0*/  IADD3 R10, P3, PT, R14, UR12, RZ ;  /* 0x0000000c0e0a7c10 */ /* 0x000fe4000ff7e0ff */
[C---:B------:R-:W-:Y:S02]  /*05b0*/  IADD3 R28, P4, PT, R5.reuse, R28, RZ ;  /* 0x0000001c051c7210 */ /* 0x040fe40007f9e0ff */
[----:B------:R-:W-:Y:S02]  /*05c0*/  IADD3.X R11, PT, PT, R16, UR13, RZ, P3, !PT ;  /* 0x0000000d100b7c10 */ /* 0x000fe40009ffe4ff */
[----:B------:R-:W-:Y:S01]  /*05d0*/  IADD3 R12, P3, PT, R12, 0x1, RZ ;  /* 0x000000010c0c7810 */ /* 0x000fe20007f7e0ff */
[----:B------:R-:W-:Y:S01]  /*05e0*/  IMAD.X R7, RZ, RZ, R7, P4 ;  /* 0x000000ffff077224 */ /* 0x000fe200020e0607 */
[----:B------:R-:W-:-:S03]  /*05f0*/  LEA R14, P5, R5, R14, 0x3 ;  /* 0x0000000e050e7211 */ /* 0x000fc600078a18ff */
[----:B------:R-:W-:Y:S01]  /*0600*/  IMAD.X R13, RZ, RZ, R13, P3 ;  /* 0x000000ffff0d7224 */ /* 0x000fe200018e060d */
[----:B------:R-:W-:Y:S02]  /*0610*/  ISETP.NE.U32.AND P3, PT, R12, RZ, PT ;  /* 0x000000ff0c00720c */ /* 0x000fe40003f65070 */
[----:B------:R-:W-:Y:S02]  /*0620*/  LEA.HI.X R16, R5, R16, RZ, 0x3, P5 ;  /* 0x0000001005107211 */ /* 0x000fe400028f1cff */
[----:B------:R-:W-:Y:S01]  /*0630*/  ISETP.NE.AND.EX P3, PT, R13, RZ, PT, P3 ;  /* 0x000000ff0d00720c */ /* 0x000fe20003f65330 */
[----:B--2---:R0:W-:-:S12]  /*0640*/  STG.E.64 desc[UR6][R10.64], R8 ;  /* 0x000000080a007986 */ /* 0x0041d8000c101b06 */
[----:B------:R-:W-:Y:S05]  /*0650*/  @P3 BRA `(.L_x_7) ;  /* 0xfffffffc00c43947 */ /* 0x000fea000383ffff */
.L_x_6:
[----:B------:R-:W-:Y:S05]  /*0660*/  BSYNC.RECONVERGENT B1 ;  /* 0x0000000000017941 */ /* 0x000fea0003800200 */
.L_x_5:
[----:B------:R-:W-:Y:S04]  /*0670*/  BSSY.RECONVERGENT B1, `(.L_x_8) ;  /* 0x000002d000017945 */ /* 0x000fe80003800200 */
[----:B------:R-:W-:Y:S05]  /*0680*/  @!P1 BRA `(.L_x_9) ;  /* 0x0000000000ac9947 */ /* 0x000fea0003800000 */
[----:B------:R-:W1:Y:S01]  /*0690*/  LDC.64 R12, c[0x0][0x388] ;  /* 0x0000e200ff0c7b82 */ /* 0x000e620000000a00 */
[----:B0-----:R-:W-:Y:S01]  /*06a0*/  IMAD.MOV.U32 R11, RZ, RZ, RZ ;  /* 0x000000ffff0b7224 */ /* 0x001fe200078e00ff */
[C---:B------:R-:W-:Y:S01]  /*06b0*/  SHF.L.U64.HI R10, R28.reuse, 0x3, R7 ;  /* 0x000000031c0a7819 */ /* 0x040fe20000010207 */
[----:B------:R-:W-:Y:S01]  /*06c0*/  IMAD.SHL.U32 R8, R28, 0x8, RZ ;  /* 0x000000081c087824 */ /* 0x000fe200078e00ff */
[----:B------:R-:W-:Y:S01]  /*06d0*/  SHF.R.U32.HI R31, RZ, 0x1d, R5 ;  /* 0x0000001dff1f7819 */ /* 0x000fe20000011605 */
[----:B------:R-:W-:-:S03]  /*06e0*/  IMAD.SHL.U32 R29, R5, 0x8, RZ ;  /* 0x00000008051d7824 */ /* 0x000fc600078e00ff */
[----:B------:R-:W0:Y:S01]  /*06f0*/  LDC.64 R14, c[0x0][0x3a0] ;  /* 0x0000e800ff0e7b82 */ /* 0x000e220000000a00 */
[----:B-1----:R-:W-:-:S04]  /*0700*/  LEA RZ, P1, R5, R12, 0x4 ;  /* 0x0000000c05ff7211 */ /* 0x002fc800078220ff */
[C---:B------:R-:W-:Y:S01]  /*0710*/  LEA.HI.X R33, R5.reuse, R13, RZ, 0x4, P1 ;  /* 0x0000000d05217211 */ /* 0x040fe200008f24ff */
[----:B0-----:R-:W-:-:S04]  /*0720*/  IMAD.WIDE.U32 R14, R5, 0x18, R14 ;  /* 0x00000018050e7825 */ /* 0x001fc800078e000e */
[----:B------:R-:W-:-:S07]  /*0730*/  IMAD.IADD R9, R15, 0x1, R11 ;  /* 0x000000010f097824 */ /* 0x000fce00078e020b */
.L_x_10:
[----:B-1----:R-:W-:-:S04]  /*0740*/  IADD3 R22, P1, PT, R8, UR16, RZ ;  /* 0x0000001008167c10 */ /* 0x002fc8000ff3e0ff */
[----:B------:R-:W-:-:S05]  /*0750*/  IADD3.X R23, PT, PT, R10, UR17, RZ, P1, !PT ;  /* 0x000000110a177c10 */ /* 0x000fca0008ffe4ff */
[----:B------:R-:W2:Y:S01]  /*0760*/  LDG.E.64 R36, desc[UR6][R22.64] ;  /* 0x0000000616247981 */ /* 0x000ea2000c1e1b00 */
[----:B------:R-:W-:Y:S02]  /*0770*/  IADD3 R16, P1, PT, R8, R12, RZ ;  /* 0x0000000c08107210 */ /* 0x000fe40007f3e0ff */
[----:B------:R-:W-:-:S03]  /*0780*/  IADD3 R18, P3, PT, R29, R22, RZ ;  /* 0x000000161d127210 */ /* 0x000fc60007f7e0ff */
[----:B------:R-:W-:Y:S02]  /*0790*/  IMAD.X R17, R10, 0x1, R13, P1 ;  /* 0x000000010a117824 */ /* 0x000fe400008e060d */
[----:B------:R-:W-:Y:S01]  /*07a0*/  IMAD.X R19, R31, 0x1, R23, P3 ;  /* 0x000000011f137824 */ /* 0x000fe200018e0617 */
[----:B------:R-:W-:Y:S02]  /*07b0*/  IADD3 R20, P1, PT, R29, R16, RZ ;  /* 0x000000101d147210 */ /* 0x000fe40007f3e0ff */
[----:B--2---:R0:W-:Y:S04]  /*07c0*/  STG.E.64 desc[UR6][R16.64], R36 ;  /* 0x0000002410007986 */ /* 0x0041e8000c101b06 */
[----:B------:R-:W2:Y:S01]  /*07d0*/  LDG.E.64 R18, desc[UR6][R18.64] ;  /* 0x0000000612127981 */ /* 0x000ea2000c1e1b00 */
[----:B------:R-:W-:Y:S01]  /*07e0*/  LEA R24, P3, R5, R22, 0x4 ;  /* 0x0000001605187211 */ /* 0x000fe200078620ff */
[----:B------:R-:W-:-:S03]  /*07f0*/  IMAD.X R21, R31, 0x1, R17, P1 ;  /* 0x000000011f157824 */ /* 0x000fc600008e0611 */
[C---:B------:R-:W-:Y:S01]  /*0800*/  LEA.HI.X R25, R5.reuse, R23, RZ, 0x4, P3 ;  /* 0x0000001705197211 */ /* 0x040fe200018f24ff */
[----:B------:R-:W-:Y:S01]  /*0810*/  IMAD.U32 R27, R5, 0x10, R12 ;  /* 0x00000010051b7824 */ /* 0x000fe200078e000c */
[C---:B------:R-:W-:Y:S01]  /*0820*/  IADD3 R22, P3, PT, R8.reuse, R14, RZ ;  /* 0x0000000e08167210 */ /* 0x040fe20007f7e0ff */
[----:B--2---:R1:W-:Y:S04]  /*0830*/  STG.E.64 desc[UR6][R20.64], R18 ;  /* 0x0000001214007986 */ /* 0x0043e8000c101b06 */
[----:B------:R-:W2:Y:S01]  /*0840*/  LDG.E.64 R24, desc[UR6][R24.64] ;  /* 0x0000000618187981 */ /* 0x000ea2000c1e1b00 */
[----:B------:R-:W-:Y:S01]  /*0850*/  IADD3 R26, P1, PT, R8, R27, RZ ;  /* 0x0000001b081a7210 */ /* 0x000fe20007f3e0ff */
[----:B------:R-:W-:-:S04]  /*0860*/  IMAD.X R23, R10, 0x1, R9, P3 ;  /* 0x000000010a177824 */ /* 0x000fc800018e0609 */
[----:B------:R-:W-:Y:S02]  /*0870*/  IMAD.X R27, R10, 0x1, R33, P1 ;  /* 0x000000010a1b7824 */ /* 0x000fe400008e0621 */
[----:B0-----:R-:W-:-:S03]  /*0880*/  IMAD.WIDE.U32 R16, R5, 0x18, R16 ;  /* 0x0000001805107825 */ /* 0x001fc600078e0010 */
[----:B--2---:R1:W-:Y:S04]  /*0890*/  STG.E.64 desc[UR6][R26.64], R24 ;  /* 0x000000181a007986 */ /* 0x0043e8000c101b06 */
[----:B------:R-:W2:Y:S01]  /*08a0*/  LDG.E.64 R22, desc[UR6][R22.64] ;  /* 0x0000000616167981 */ /* 0x000ea2000c1e1b00 */
[----:B------:R-:W-:Y:S01]  /*08b0*/  IMAD.IADD R17, R11, 0x1, R17 ;  /* 0x000000010b117824 */ /* 0x000fe200078e0211 */
[C---:B------:R-:W-:Y:S02]  /*08c0*/  LEA R28, P1, R5.reuse, R28, 0x2 ;  /* 0x0000001c051c7211 */ /* 0x040fe400078210ff */
[C---:B------:R-:W-:Y:S02]  /*08d0*/  LEA R8, P3, R5.reuse, R8, 0x5 ;  /* 0x0000000805087211 */ /* 0x040fe400078628ff */
[----:B------:R-:W-:-:S02]  /*08e0*/  LEA.HI.X R7, R5, R7, RZ, 0x2, P1 ;  /* 0x0000000705077211 */ /* 0x000fc400008f14ff */
[----:B------:R-:W-:Y:S02]  /*08f0*/  ISETP.GE.U32.AND P1, PT, R28, R3, PT ;  /* 0x000000031c00720c */ /* 0x000fe40003f26070 */
[----:B------:R-:W-:Y:S02]  /*0900*/  LEA.HI.X R10, R5, R10, RZ, 0x5, P3 ;  /* 0x0000000a050a7211 */ /* 0x000fe400018f2cff */
[----:B------:R-:W-:Y:S01]  /*0910*/  ISETP.GE.U32.AND.EX P1, PT, R7, R2, PT, P1 ;  /* 0x000000020700720c */ /* 0x000fe20003f26110 */
[----:B--2---:R1:W-:-:S12]  /*0920*/  STG.E.64 desc[UR6][R16.64], R22 ;  /* 0x0000001610007986 */ /* 0x0043d8000c101b06 */
[----:B------:R-:W-:Y:S05]  /*0930*/  @!P1 BRA `(.L_x_10) ;  /* 0xfffffffc00809947 */ /* 0x000fea000383ffff */
.L_x_9:
[----:B------:R-:W-:Y:S05]  /*0940*/  BSYNC.RECONVERGENT B1 ;  /* 0x0000000000017941 */ /* 0x000fea0003800200 */
.L_x_8:
[----:B------:R-:W-:Y:S04]  /*0950*/  BSSY.RECONVERGENT B1, `(.L_x_11) ;  /* 0x0000019000017945 */ /* 0x000fe80003800200 */
[----:B------:R-:W-:Y:S05]  /*0960*/  @!P2 BRA `(.L_x_12) ;  /* 0x00000000005ca947 */ /* 0x000fea0003800000 */
[----:B------:R-:W-:Y:S01]  /*0970*/  VIADD R6, R6, 0x1 ;  /* 0x0000000106067836 */ /* 0x000fe20000000000 */
[C---:B------:R-:W-:Y:S01]  /*0980*/  SHF.L.U64.HI R14, R34.reuse, 0x3, R4 ;  /* 0x00000003220e7819 */ /* 0x040fe20000010204 */
[----:B------:R-:W-:-:S03]  /*0990*/  IMAD.SHL.U32 R12, R34, 0x8, RZ ;  /* 0x00000008220c7824 */ /* 0x000fc600078e00ff */
[----:B------:R-:W-:-:S04]  /*09a0*/  LOP3.LUT R6, R6, 0x3, RZ, 0xc0, !PT ;  /* 0x0000000306067812 */ /* 0x000fc800078ec0ff */
[----:B0-----:R-:W-:-:S05]  /*09b0*/  IADD3 R10, P1, PT, RZ, -R6, RZ ;  /* 0x80000006ff0a7210 */ /* 0x001fca0007f3e0ff */
[----:B------:R-:W-:-:S08]  /*09c0*/  IMAD.X R11, RZ, RZ, -0x1, P1 ;  /* 0xffffffffff0b7424 */ /* 0x000fd000008e06ff */
.L_x_13:
[----:B------:R-:W0:Y:S02]  /*09d0*/  LDCU.64 UR14, c[0x0][0x380] ;  /* 0x00007000ff0e77ac */ /* 0x000e240008000a00 */
[----:B0-2---:R-:W-:-:S04]  /*09e0*/  IADD3 R6, P1, PT, R12, UR14, RZ ;  /* 0x0000000e0c067c10 */ /* 0x005fc8000ff3e0ff */
[----:B------:R-:W-:Y:S01]  /*09f0*/  IADD3.X R7, PT, PT, R14, UR15, RZ, P1, !PT ;  /* 0x0000000f0e077c10 */ /* 0x000fe20008ffe4ff */
[----:B------:R-:W0:Y:S05]  /*0a00*/  LDCU.64 UR14, c[0x0][0x390] ;  /* 0x00007200ff0e77ac */ /* 0x000e2a0008000a00 */
[----:B------:R-:W2:Y:S01]  /*0a10*/  LDG.E.64 R6, desc[UR6][R6.64] ;  /* 0x0000000606067981 */ /* 0x000ea2000c1e1b00 */
[----:B------:R-:W-:-:S05]  /*0a20*/  IADD3 R34, P2, PT, R5, R34, RZ ;  /* 0x0000002205227210 */ /* 0x000fca0007f5e0ff */
[----:B------:R-:W-:Y:S01]  /*0a30*/  IMAD.X R4, RZ, RZ, R4, P2 ;  /* 0x000000ffff047224 */ /* 0x000fe200010e0604 */
[----:B0-----:R-:W-:Y:S02]  /*0a40*/  IADD3 R8, P1, PT, R12, UR14, RZ ;  /* 0x0000000e0c087c10 */ /* 0x001fe4000ff3e0ff */
[C---:B------:R-:W-:Y:S02]  /*0a50*/  LEA R12, P3, R5.reuse, R12, 0x3 ;  /* 0x0000000c050c7211 */ /* 0x040fe400078618ff */
[----:B------:R-:W-:Y:S02]  /*0a60*/  IADD3.X R9, PT, PT, R14, UR15, RZ, P1, !PT ;  /* 0x0000000f0e097c10 */ /* 0x000fe40008ffe4ff */
[----:B------:R-:W-:Y:S02]  /*0a70*/  IADD3 R10, P1, PT, R10, 0x1, RZ ;  /* 0x000000010a0a7810 */ /* 0x000fe40007f3e0ff */
[----:B------:R-:W-:-:S03]  /*0a80*/  LEA.HI.X R14, R5, R14, RZ, 0x3, P3 ;  /* 0x0000000e050e7211 */ /* 0x000fc600018f1cff */
[----:B------:R-:W-:Y:S01]  /*0a90*/  IMAD.X R11, RZ, RZ, R11, P1 ;  /* 0x000000ffff0b7224 */ /* 0x000fe200008e060b */
[----:B------:R-:W-:-:S04]  /*0aa0*/  ISETP.NE.U32.AND P1, PT, R10, RZ, PT ;  /* 0x000000ff0a00720c */ /* 0x000fc80003f25070 */
[----:B------:R-:W-:Y:S01]  /*0ab0*/  ISETP.NE.AND.EX P1, PT, R11, RZ, PT, P1 ;  /* 0x000000ff0b00720c */ /* 0x000fe20003f25310 */
[----:B--2---:R2:W-:-:S12]  /*0ac0*/  STG.E.64 desc[UR6][R8.64], R6 ;  /* 0x0000000608007986 */ /* 0x0045d8000c101b06 */
[----:B------:R-:W-:Y:S05]  /*0ad0*/  @P1 BRA `(.L_x_13) ;  /* 0xfffffffc00bc1947 */ /* 0x000fea000383ffff */
.L_x_12:
[----:B------:R-:W-:Y:S05]  /*0ae0*/  BSYNC.RECONVERGENT B1 ;  /* 0x0000000000017941 */ /* 0x000fea0003800200 */
.L_x_11:
[----:B------:R-:W-:Y:S05]  /*0af0*/  @!P0 BRA `(.L_x_1) ;  /* 0x0000000000e08947 */ /* 0x000fea0003800000 */
[----:B-1----:R-:W1:Y:S01]  /*0b00*/  LDC.64 R16, c[0x0][0x390] ;  /* 0x0000e400ff107b82 */ /* 0x002e620000000a00 */
[C---:B0-2---:R-:W-:Y:S01]  /*0b10*/  IMAD.SHL.U32 R9, R5.reuse, 0x10, RZ ;  /* 0x0000001005097824 */ /* 0x045fe200078e00ff */
[--C-:B------:R-:W-:Y:S01]  /*0b20*/  SHF.R.U32.HI R6, RZ, 0x1c, R5.reuse ;  /* 0x0000001cff067819 */ /* 0x100fe20000011605 */
[----:B------:R-:W-:Y:S01]  /*0b30*/  IMAD.SHL.U32 R11, R5, 0x8, RZ ;  /* 0x00000008050b7824 */ /* 0x000fe200078e00ff */
[----:B------:R-:W-:Y:S01]  /*0b40*/  SHF.R.U32.HI R24, RZ, 0x1d, R5 ;  /* 0x0000001dff187819 */ /* 0x000fe20000011605 */
[----:B------:R-:W-:Y:S01]  /*0b50*/  UMOV UR4, URZ ;  /* 0x000000ff00047c82 */ /* 0x000fe20008000000 */
[C---:B------:R-:W-:Y:S01]  /*0b60*/  SHF.L.U64.HI R8, R34.reuse, 0x3, R4 ;  /* 0x0000000322087819 */ /* 0x040fe20000010204 */
[----:B------:R-:W-:Y:S01]  /*0b70*/  IMAD.SHL.U32 R7, R34, 0x8, RZ ;  /* 0x0000000822077824 */ /* 0x000fe200078e00ff */
[----:B------:R-:W0:Y:S08]  /*0b80*/  LDC.64 R18, c[0x0][0x380] ;  /* 0x0000e000ff127b82 */ /* 0x000e300000000a00 */
[----:B------:R-:W2:Y:S08]  /*0b90*/  LDC.64 R20, c[0x0][0x390] ;  /* 0x0000e400ff147b82 */ /* 0x000eb00000000a00 */
[----:B------:R-:W3:Y:S01]  /*0ba0*/  LDC.64 R22, c[0x0][0x380] ;  /* 0x0000e000ff167b82 */ /* 0x000ee20000000a00 */
[----:B-1----:R-:W-:-:S02]  /*0bb0*/  IADD3 R10, P1, PT, R9, R16, RZ ;  /* 0x00000010090a7210 */ /* 0x002fc40007f3e0ff */
[----:B------:R-:W-:Y:S02]  /*0bc0*/  IADD3 RZ, P0, PT, R11, R16, RZ ;  /* 0x000000100bff7210 */ /* 0x000fe40007f1e0ff */
[----:B0-----:R-:W-:-:S03]  /*0bd0*/  IADD3 R14, P3, PT, R9, R18, RZ ;  /* 0x00000012090e7210 */ /* 0x001fc60007f7e0ff */
[--C-:B------:R-:W-:Y:S01]  /*0be0*/  IMAD.X R9, R24, 0x1, R17.reuse, P0 ;  /* 0x0000000118097824 */ /* 0x100fe200000e0611 */
[----:B------:R-:W-:Y:S01]  /*0bf0*/  IADD3 R12, P2, PT, R11, R18, RZ ;  /* 0x000000120b0c7210 */ /* 0x000fe20007f5e0ff */
[C---:B------:R-:W-:Y:S02]  /*0c00*/  IMAD.X R11, R6.reuse, 0x1, R17, P1 ;  /* 0x00000001060b7824 */ /* 0x040fe400008e0611 */
[--C-:B------:R-:W-:Y:S02]  /*0c10*/  IMAD.X R15, R6, 0x1, R19.reuse, P3 ;  /* 0x00000001060f7824 */ /* 0x100fe400018e0613 */
[----:B------:R-:W-:Y:S02]  /*0c20*/  IMAD.X R13, R24, 0x1, R19, P2 ;  /* 0x00000001180d7824 */ /* 0x000fe400010e0613 */
[----:B--2---:R-:W-:-:S04]  /*0c30*/  IMAD.WIDE.U32 R20, R5, 0x18, R20 ;  /* 0x0000001805147825 */ /* 0x004fc800078e0014 */
[----:B------:R-:W-:Y:S02]  /*0c40*/  VIADD R35, R21, UR4 ;  /* 0x0000000415237c36 */ /* 0x000fe40008000000 */
[----:B---3--:R-:W-:-:S04]  /*0c50*/  IMAD.WIDE.U32 R22, R5, 0x18, R22 ;  /* 0x0000001805167825 */ /* 0x008fc800078e0016 */
[----:B------:R-:W-:-:S07]  /*0c60*/  VIADD R6, R23, UR4 ;  /* 0x0000000417067c36 */ /* 0x000fce0008000000 */
.L_x_14:
[----:B---3--:R-:W-:-:S05]  /*0c70*/  IADD3 R36, P0, PT, R7, R18, RZ ;  /* 0x0000001207247210 */ /* 0x008fca0007f1e0ff */
[----:B------:R-:W-:-:S06]  /*0c80*/  IMAD.X R37, R8, 0x1, R19, P0 ;  /* 0x0000000108257824 */ /* 0x000fcc00000e0613 */
[----:B------:R-:W2:Y:S01]  /*0c90*/  LDG.E.64 R36, desc[UR6][R36.64] ;  /* 0x0000000624247981 */ /* 0x000ea2000c1e1b00 */
[C---:B------:R-:W-:Y:S02]  /*0ca0*/  IADD3 R32, P0, PT, R7.reuse, R16, RZ ;  /* 0x0000001007207210 */ /* 0x040fe40007f1e0ff */
[----:B------:R-:W-:-:S03]  /*0cb0*/  IADD3 R24, P1, PT, R7, R12, RZ ;  /* 0x0000000c07187210 */ /* 0x000fc60007f3e0ff */
[C---:B------:R-:W-:Y:S02]  /*0cc0*/  IMAD.X R33, R8.reuse, 0x1, R17, P0 ;  /* 0x0000000108217824 */ /* 0x040fe400000e0611 */
[----:B------:R-:W-:Y:S02]  /*0cd0*/  IMAD.X R25, R8, 0x1, R13, P1 ;  /* 0x0000000108197824 */ /* 0x000fe400008e060d */
[----:B------:R-:W-:-:S04]  /*0ce0*/  IMAD.SHL.U32 R27, R5, 0x8, RZ ;  /* 0x00000008051b7824 */ /* 0x000fc800078e00ff */
[----:B------:R-:W-:Y:S01]  /*0cf0*/  IMAD.IADD R28, R27, 0x1, R16 ;  /* 0x000000011b1c7824 */ /* 0x000fe200078e0210 */
[----:B--2---:R0:W-:Y:S04]  /*0d00*/  STG.E.64 desc[UR6][R32.64], R36 ;  /* 0x0000002420007986 */ /* 0x0041e8000c101b06 */
[----:B------:R-:W2:Y:S01]  /*0d10*/  LDG.E.64 R24, desc[UR6][R24.64] ;  /* 0x0000000618187981 */ /* 0x000ea2000c1e1b00 */
[C---:B------:R-:W-:Y:S02]  /*0d20*/  IADD3 R26, P1, PT, R7.reuse, R14, RZ ;  /* 0x0000000e071a7210 */ /* 0x040fe40007f3e0ff */
[----:B------:R-:W-:-:S03]  /*0d30*/  IADD3 R28, P0, PT, R7, R28, RZ ;  /* 0x0000001c071c7210 */ /* 0x000fc60007f1e0ff */
[C---:B------:R-:W-:Y:S02]  /*0d40*/  IMAD.X R27, R8.reuse, 0x1, R15, P1 ;  /* 0x00000001081b7824 */ /* 0x040fe400008e060f */
[----:B------:R-:W-:Y:S01]  /*0d50*/  IMAD.X R29, R8, 0x1, R9, P0 ;  /* 0x00000001081d7824 */ /* 0x000fe200000e0609 */
[----:B------:R-:W-:-:S04]  /*0d60*/  IADD3 R30, P0, PT, R7, R10, RZ ;  /* 0x0000000a071e7210 */ /* 0x000fc80007f1e0ff */
[----:B--2---:R3:W-:Y:S04]  /*0d70*/  STG.E.64 desc[UR6][R28.64], R24 ;  /* 0x000000181c007986 */ /* 0x0047e8000c101b06 */
[----:B------:R-:W2:Y:S01]  /*0d80*/  LDG.E.64 R26, desc[UR6][R26.64] ;  /* 0x000000061a1a7981 */ /* 0x000ea2000c1e1b00 */
[----:B0-----:R-:W-:Y:S01]  /*0d90*/  IADD3 R32, P1, PT, R7, R22, RZ ;  /* 0x0000001607207210 */ /* 0x001fe20007f3e0ff */
[----:B------:R-:W-:-:S04]  /*0da0*/  IMAD.X R31, R8, 0x1, R11, P0 ;  /* 0x00000001081f7824 */ /* 0x000fc800000e060b */
[C---:B------:R-:W-:Y:S01]  /*0db0*/  IMAD.X R33, R8.reuse, 0x1, R6, P1 ;  /* 0x0000000108217824 */ /* 0x040fe200008e0606 */
[----:B------:R-:W-:Y:S01]  /*0dc0*/  IADD3 R36, P0, PT, R7, R20, RZ ;  /* 0x0000001407247210 */ /* 0x000fe20007f1e0ff */
[----:B--2---:R3:W-:Y:S04]  /*0dd0*/  STG.E.64 desc[UR6][R30.64], R26 ;  /* 0x0000001a1e007986 */ /* 0x0047e8000c101b06 */
[----:B------:R-:W2:Y:S01]  /*0de0*/  LDG.E.64 R32, desc[UR6][R32.64] ;  /* 0x0000000620207981 */ /* 0x000ea2000c1e1b00 */
[----:B------:R-:W-:Y:S01]  /*0df0*/  IMAD.X R37, R8, 0x1, R35, P0 ;  /* 0x0000000108257824 */ /* 0x000fe200000e0623 */
[C---:B------:R-:W-:Y:S02]  /*0e00*/  LEA R34, P0, R5.reuse, R34, 0x2 ;  /* 0x0000002205227211 */ /* 0x040fe400078010ff */
[----:B------:R-:W-:-:S02]  /*0e10*/  LEA R7, P1, R5, R7, 0x5 ;  /* 0x0000000705077211 */ /* 0x000fc400078228ff */
[C---:B------:R-:W-:Y:S02]  /*0e20*/  LEA.HI.X R4, R5.reuse, R4, RZ, 0x2, P0 ;  /* 0x0000000405047211 */ /* 0x040fe400000f14ff */
[----:B------:R-:W-:Y:S02]  /*0e30*/  ISETP.GE.U32.AND P0, PT, R34, R3, PT ;  /* 0x000000032200720c */ /* 0x000fe40003f06070 */
[----:B------:R-:W-:Y:S02]  /*0e40*/  LEA.HI.X R8, R5, R8, RZ, 0x5, P1 ;  /* 0x0000000805087211 */ /* 0x000fe400008f2cff */
[----:B------:R-:W-:Y:S01]  /*0e50*/  ISETP.GE.U32.AND.EX P0, PT, R4, R2, PT, P0 ;  /* 0x000000020400720c */ /* 0x000fe20003f06100 */
[----:B--2---:R3:W-:-:S12]  /*0e60*/  STG.E.64 desc[UR6][R36.64], R32 ;  /* 0x0000002024007986 */ /* 0x0047d8000c101b06 */
[----:B------:R-:W-:Y:S05]  /*0e70*/  @!P0 BRA `(.L_x_14) ;  /* 0xfffffffc007c8947 */ /* 0x000fea000383ffff */
.L_x_1:
[----:B------:R-:W-:Y:S05]  /*0e80*/  BSYNC.RECONVERGENT B0 ;  /* 0x0000000000007941 */ /* 0x000fea0003800200 */
.L_x_0:
[----:B------:R-:W-:Y:S01]  /*0e90*/  ISETP.NE.AND P0, PT, R0, RZ, PT ;  /* 0x000000ff0000720c */ /* 0x000fe20003f05270 */
[----:B------:R-:W-:Y:S06]  /*0ea0*/  MEMBAR.SC.SYS ;  /* 0x0000000000007992 */ /* 0x000fec0000003000 */
[----:B------:R-:W-:-:S00]  /*0eb0*/  ERRBAR ;  /* 0x00000000000079ab */ /* 0x000fc00000000000 */
[----:B------:R-:W-:Y:S06]  /*0ec0*/  CGAERRBAR ;  /* 0x00000000000075ab */ /* 0x000fec0000000000 */
[----:B------:R-:W-:Y:S02]  /*0ed0*/  CCTL.IVALL ;  /* 0x00000000ff00798f */ /* 0x000fe40002000000 */
[----:B------:R-:W-:Y:S06]  /*0ee0*/  BAR.SYNC.DEFER_BLOCKING 0x0 ;  /* 0x0000000000007b1d */ /* 0x000fec0000010000 */
[----:B------:R-:W-:Y:S05]  /*0ef0*/  @P0 EXIT ;  /* 0x000000000000094d */ /* 0x000fea0003800000 */
[----:B------:R-:W4:Y:S01]  /*0f00*/  LDC.64 R2, c[0x0][0x398] ;  /* 0x0000e600ff027b82 */ /* 0x000f220000000a00 */
[----:B------:R-:W-:-:S05]  /*0f10*/  IMAD.MOV.U32 R0, RZ, RZ, 0x1 ;  /* 0x00000001ff007424 */ /* 0x000fca00078e00ff */
[----:B----4-:R-:W-:Y:S01]  /*0f20*/  STG.E.U8 desc[UR6][R2.64], R0 ;  /* 0x0000000002007986 */ /* 0x010fe2000c101106 */
[----:B------:R-:W-:Y:S05]  /*0f30*/  EXIT ;  /* 0x000000000000794d */ /* 0x000fea0003800000 */
        .weak           $__internal_0_$__cuda_sm20_div_u64
        .type           $__internal_0_$__cuda_sm20_div_u64,@function
        .size           $__internal_0_$__cuda_sm20_div_u64,(.L_x_21 - $__internal_0_$__cuda_sm20_div_u64)
$__internal_0_$__cuda_sm20_div_u64:
[----:B------:R-:W-:Y:S02]  /*0f40*/  IMAD.MOV.U32 R16, RZ, RZ, R5 ;  /* 0x000000ffff107224 */ /* 0x000fe400078e0005 */
[----:B------:R-:W-:-:S04]  /*0f50*/  IMAD.MOV.U32 R17, RZ, RZ, RZ ;  /* 0x000000ffff117224 */ /* 0x000fc800078e00ff */
[----:B------:R-:W0:Y:S08]  /*0f60*/  I2F.U64.RP R9, R16 ;  /* 0x0000001000097312 */ /* 0x000e300000309000 */
[----:B0-----:R-:W0:Y:S02]  /*0f70*/  MUFU.RCP R9, R9 ;  /* 0x0000000900097308 */ /* 0x001e240000001000 */
[----:B0-----:R-:W-:-:S06]  /*0f80*/  VIADD R12, R9, 0x1ffffffe ;  /* 0x1ffffffe090c7836 */ /* 0x001fcc0000000000 */
[----:B------:R-:W0:Y:S02]  /*0f90*/  F2I.U64.TRUNC R12, R12 ;  /* 0x0000000c000c7311 */ /* 0x000e24000020d800 */
[----:B0-----:R-:W-:-:S04]  /*0fa0*/  IMAD.WIDE.U32 R14, R12, R5, RZ ;  /* 0x000000050c0e7225 */ /* 0x001fc800078e00ff */
[----:B------:R-:W-:Y:S01]  /*0fb0*/  IMAD R15, R13, R5, R15 ;  /* 0x000000050d0f7224 */ /* 0x000fe200078e020f */
[----:B------:R-:W-:-:S05]  /*0fc0*/  IADD3 R11, P0, PT, RZ, -R14, RZ ;  /* 0x8000000eff0b7210 */ /* 0x000fca0007f1e0ff */
[----:B------:R-:W-:-:S04]  /*0fd0*/  IMAD.HI.U32 R14, R12, R11, RZ ;  /* 0x0000000b0c0e7227 */ /* 0x000fc800078e00ff */
[----:B------:R-:W-:Y:S02]  /*0fe0*/  IMAD.X R19, RZ, RZ, ~R15, P0 ;  /* 0x000000ffff137224 */ /* 0x000fe400000e0e0f */
[----:B------:R-:W-:Y:S02]  /*0ff0*/  IMAD.MOV.U32 R15, RZ, RZ, R12 ;  /* 0x000000ffff0f7224 */ /* 0x000fe400078e000c */
[-C--:B------:R-:W-:Y:S02]  /*1000*/  IMAD R17, R13, R19.reuse, RZ ;  /* 0x000000130d117224 */ /* 0x080fe400078e02ff */
[----:B------:R-:W-:-:S04]  /*1010*/  IMAD.WIDE.U32 R14, P0, R12, R19, R14 ;  /* 0x000000130c0e7225 */ /* 0x000fc8000780000e */
[----:B------:R-:W-:-:S04]  /*1020*/  IMAD.HI.U32 R9, R13, R19, RZ ;  /* 0x000000130d097227 */ /* 0x000fc800078e00ff */
[----:B------:R-:W-:-:S04]  /*1030*/  IMAD.HI.U32 R14, P1, R13, R11, R14 ;  /* 0x0000000b0d0e7227 */ /* 0x000fc8000782000e */
[----:B------:R-:W-:Y:S01]  /*1040*/  IMAD.X R9, R9, 0x1, R13, P0 ;  /* 0x0000000109097824 */ /* 0x000fe200000e060d */
[----:B------:R-:W-:-:S04]  /*1050*/  IADD3 R15, P2, PT, R17, R14, RZ ;  /* 0x0000000e110f7210 */ /* 0x000fc80007f5e0ff */
[----:B------:R-:W-:Y:S01]  /*1060*/  IADD3.X R9, PT, PT, RZ, RZ, R9, P2, P1 ;  /* 0x000000ffff097210 */ /* 0x000fe200017e2409 */
[----:B------:R-:W-:-:S03]  /*1070*/  IMAD.WIDE.U32 R12, R15, R5, RZ ;  /* 0x000000050f0c7225 */ /* 0x000fc600078e00ff */
[----:B------:R-:W-:Y:S01]  /*1080*/  IADD3 R11, P0, PT, RZ, -R12, RZ ;  /* 0x8000000cff0b7210 */ /* 0x000fe20007f1e0ff */
[----:B------:R-:W-:Y:S02]  /*1090*/  IMAD R12, R9, R5, R13 ;  /* 0x00000005090c7224 */ /* 0x000fe400078e020d */
[----:B------:R-:W-:Y:S02]  /*10a0*/  IMAD.MOV.U32 R13, RZ, RZ, RZ ;  /* 0x000000ffff0d7224 */ /* 0x000fe400078e00ff */
[----:B------:R-:W-:-:S04]  /*10b0*/  IMAD.HI.U32 R14, R15, R11, RZ ;  /* 0x0000000b0f0e7227 */ /* 0x000fc800078e00ff */
[----:B------:R-:W-:-:S04]  /*10c0*/  IMAD.X R12, RZ, RZ, ~R12, P0 ;  /* 0x000000ffff0c7224 */ /* 0x000fc800000e0e0c */
[----:B------:R-:W-:-:S04]  /*10d0*/  IMAD.WIDE.U32 R14, P0, R15, R12, R14 ;  /* 0x0000000c0f0e7225 */ /* 0x000fc8000780000e */
[C---:B------:R-:W-:Y:S02]  /*10e0*/  IMAD R16, R9.reuse, R12, RZ ;  /* 0x0000000c09107224 */ /* 0x040fe400078e02ff */
[----:B------:R-:W-:-:S04]  /*10f0*/  IMAD.HI.U32 R11, P1, R9, R11, R14 ;  /* 0x0000000b090b7227 */ /* 0x000fc8000782000e */
[----:B------:R-:W-:Y:S01]  /*1100*/  IMAD.HI.U32 R12, R9, R12, RZ ;  /* 0x0000000c090c7227 */ /* 0x000fe200078e00ff */
[----:B------:R-:W-:-:S03]  /*1110*/  IADD3 R11, P2, PT, R16, R11, RZ ;  /* 0x0000000b100b7210 */ /* 0x000fc60007f5e0ff */
[----:B------:R-:W-:Y:S02]  /*1120*/  IMAD.X R9, R12, 0x1, R9, P0 ;  /* 0x000000010c097824 */ /* 0x000fe400000e0609 */
[----:B------:R-:W-:-:S03]  /*1130*/  IMAD.HI.U32 R12, R11, R8, RZ ;  /* 0x000000080b0c7227 */ /* 0x000fc600078e00ff */
[----:B------:R-:W-:Y:S01]  /*1140*/  IADD3.X R9, PT, PT, RZ, RZ, R9, P2, P1 ;  /* 0x000000ffff097210 */ /* 0x000fe200017e2409 */
[----:B------:R-:W-:-:S04]  /*1150*/  IMAD.WIDE.U32 R12, R11, R7, R12 ;  /* 0x000000070b0c7225 */ /* 0x000fc800078e000c */
[C---:B------:R-:W-:Y:S02]  /*1160*/  IMAD R11, R9.reuse, R7, RZ ;  /* 0x00000007090b7224 */ /* 0x040fe400078e02ff */
[----:B------:R-:W-:-:S04]  /*1170*/  IMAD.HI.U32 R12, P0, R9, R8, R12 ;  /* 0x00000008090c7227 */ /* 0x000fc8000780000c */
[----:B------:R-:W-:Y:S01]  /*1180*/  IMAD.HI.U32 R9, R9, R7, RZ ;  /* 0x0000000709097227 */ /* 0x000fe200078e00ff */
[----:B------:R-:W-:-:S03]  /*1190*/  IADD3 R14, P1, PT, R11, R12, RZ ;  /* 0x0000000c0b0e7210 */ /* 0x000fc60007f3e0ff */
[----:B------:R-:W-:Y:S02]  /*11a0*/  IMAD.X R9, RZ, RZ, R9, P0 ;  /* 0x000000ffff097224 */ /* 0x000fe400000e0609 */
[----:B------:R-:W-:-:S04]  /*11b0*/  IMAD.WIDE.U32 R12, R14, R5, RZ ;  /* 0x000000050e0c7225 */ /* 0x000fc800078e00ff */
[----:B------:R-:W-:Y:S01]  /*11c0*/  IMAD.X R9, RZ, RZ, R9, P1 ;  /* 0x000000ffff097224 */ /* 0x000fe200008e0609 */
[----:B------:R-:W-:-:S03]  /*11d0*/  IADD3 R18, P0, PT, -R12, R8, RZ ;  /* 0x000000080c127210 */ /* 0x000fc60007f1e1ff */
[----:B------:R-:W-:Y:S01]  /*11e0*/  IMAD R16, R9, R5, R13 ;  /* 0x0000000509107224 */ /* 0x000fe200078e020d */
[----:B------:R-:W-:-:S03]  /*11f0*/  IADD3 R8, P1, PT, -R5, R18, RZ ;  /* 0x0000001205087210 */ /* 0x000fc60007f3e1ff */
[----:B------:R-:W-:Y:S01]  /*1200*/  IMAD.X R16, R7, 0x1, ~R16, P0 ;  /* 0x0000000107107824 */ /* 0x000fe200000e0e10 */
[----:B------:R-:W-:Y:S02]  /*1210*/  ISETP.GE.U32.AND P0, PT, R18, R5, PT ;  /* 0x000000051200720c */ /* 0x000fe40003f06070 */
[----:B------:R-:W-:Y:S02]  /*1220*/  IADD3 R7, P2, PT, R14, 0x1, RZ ;  /* 0x000000010e077810 */ /* 0x000fe40007f5e0ff */
[C---:B------:R-:W-:Y:S02]  /*1230*/  ISETP.GE.U32.AND.EX P0, PT, R16.reuse, RZ, PT, P0 ;  /* 0x000000ff1000720c */ /* 0x040fe40003f06100 */
[----:B------:R-:W-:Y:S01]  /*1240*/  IADD3.X R11, PT, PT, R16, -0x1, RZ, P1, !PT ;  /* 0xffffffff100b7810 */ /* 0x000fe20000ffe4ff */
[----:B------:R-:W-:Y:S01]  /*1250*/  IMAD.X R12, RZ, RZ, R9, P2 ;  /* 0x000000ffff0c7224 */ /* 0x000fe200010e0609 */
[----:B------:R-:W-:Y:S02]  /*1260*/  SEL R8, R8, R18, P0 ;  /* 0x0000001208087207 */ /* 0x000fe40000000000 */
[----:B------:R-:W-:-:S02]  /*1270*/  SEL R7, R7, R14, P0 ;  /* 0x0000000e07077207 */ /* 0x000fc40000000000 */
[----:B------:R-:W-:Y:S02]  /*1280*/  SEL R11, R11, R16, P0 ;  /* 0x000000100b0b7207 */ /* 0x000fe40000000000 */
[----:B------:R-:W-:Y:S02]  /*1290*/  SEL R12, R12, R9, P0 ;  /* 0x000000090c0c7207 */ /* 0x000fe40000000000 */
[----:B------:R-:W-:Y:S02]  /*12a0*/  ISETP.GE.U32.AND P0, PT, R8, R5, PT ;  /* 0x000000050800720c */ /* 0x000fe40003f06070 */
[----:B------:R-:W-:Y:S02]  /*12b0*/  IADD3 R8, P2, PT, R7, 0x1, RZ ;  /* 0x0000000107087810 */ /* 0x000fe40007f5e0ff */
[----:B------:R-:W-:Y:S02]  /*12c0*/  ISETP.NE.U32.AND P1, PT, R5, RZ, PT ;  /* 0x000000ff0500720c */ /* 0x000fe40003f25070 */
[----:B------:R-:W-:Y:S01]  /*12d0*/  ISETP.GE.U32.AND.EX P0, PT, R11, RZ, PT, P0 ;  /* 0x000000ff0b00720c */ /* 0x000fe20003f06100 */
[----:B------:R-:W-:Y:S01]  /*12e0*/  IMAD.X R9, RZ, RZ, R12, P2 ;  /* 0x000000ffff097224 */ /* 0x000fe200010e060c */
[----:B------:R-:W-:Y:S01]  /*12f0*/  ISETP.NE.AND.EX P1, PT, RZ, RZ, PT, P1 ;  /* 0x000000ffff00720c */ /* 0x000fe20003f25310 */
[----:B------:R-:W-:Y:S01]  /*1300*/  IMAD.MOV.U32 R11, RZ, RZ, 0x0 ;  /* 0x00000000ff0b7424 */ /* 0x000fe200078e00ff */
[----:B------:R-:W-:-:S02]  /*1310*/  SEL R8, R8, R7, P0 ;  /* 0x0000000708087207 */ /* 0x000fc40000000000 */
[----:B------:R-:W-:Y:S02]  /*1320*/  SEL R9, R9, R12, P0 ;  /* 0x0000000c09097207 */ /* 0x000fe40000000000 */
[----:B------:R-:W-:Y:S02]  /*1330*/  SEL R8, R8, 0xffffffff, P1 ;  /* 0xffffffff08087807 */ /* 0x000fe40000800000 */
[----:B------:R-:W-:Y:S01]  /*1340*/  SEL R9, R9, 0xffffffff, P1 ;  /* 0xffffffff09097807 */ /* 0x000fe20000800000 */
[----:B------:R-:W-:Y:S06]  /*1350*/  RET.REL.NODEC R10 `(_Z30ping_pong_receive_first_kernelPvS_S_PbS_S0_m) ;  /* 0xffffffec0a287950 */ /* 0x000fec0003c3ffff */
.L_x_15:
[----:B------:R-:W-:-:S00]  /*1360*/  BRA `(.L_x_15) ;  /* 0xfffffffc00fc7947 */ /* 0x000fc0000383ffff */
[----:B------:R-:W-:-:S00]  /*1370*/  NOP ;  /* 0x0000000000007918 */ /* 0x000fc00000000000 */
        /* <DEDUP_REMOVED lines=8> */
.L_x_21:


//--------------------- .text._Z31atomic_cas_pointer_chase_kernelPy --------------------------
	.section	.text._Z31atomic_cas_pointer_chase_kernelPy,"ax",@progbits
	.align	128
        .global         _Z31atomic_cas_pointer_chase_kernelPy
        .type           _Z31atomic_cas_pointer_chase_kernelPy,@function
        .size           _Z31atomic_cas_pointer_chase_kernelPy,(.L_x_23 - _Z31atomic_cas_pointer_chase_kernelPy)
        .other          _Z31atomic_cas_pointer_chase_kernelPy,@"STO_CUDA_ENTRY STV_DEFAULT"
_Z31atomic_cas_pointer_chase_kernelPy:
.text._Z31atomic_cas_pointer_chase_kernelPy:
[----:B------:R-:W-:Y:S01]  /*0000*/  LDC R1, c[0x0][0x37c] ;  /* 0x0000df00ff017b82 */ /* 0x000fe20000000800 */
[----:B------:R-:W0:Y:S02]  /*0010*/  LDCU.64 UR4, c[0x0][0x380] ;  /* 0x00007000ff0477ac */ /* 0x000e240008000a00 */
[----:B0-----:R-:W-:-:S04]  /*0020*/  ISETP.NE.U32.AND P0, PT, RZ, UR4, PT ;  /* 0x00000004ff007c0c */ /* 0x001fc8000bf05070 */
[----:B------:R-:W-:-:S13]  /*0030*/  ISETP.NE.AND.EX P0, PT, RZ, UR5, PT, P0 ;  /* 0x00000005ff007c0c */ /* 0x000fda000bf05300 */
[----:B------:R-:W-:Y:S05]  /*0040*/  @!P0 EXIT ;  /* 0x000000000000894d */ /* 0x000fea0003800000 */
[----:B------:R-:W0:Y:S02]  /*0050*/  LDCU.64 UR4, c[0x0][0x380] ;  /* 0x00007000ff0477ac */ /* 0x000e240008000a00 */
[----:B0-----:R-:W-:Y:S02]  /*0060*/  IMAD.U32 R4, RZ, RZ, UR4 ;  /* 0x00000004ff047e24 */ /* 0x001fe4000f8e00ff */
[----:B------:R-:W-:-:S07]  /*0070*/  IMAD.U32 R5, RZ, RZ, UR5 ;  /* 0x00000005ff057e24 */ /* 0x000fce000f8e00ff */
.L_x_18:
[----:B------:R-:W-:Y:S02]  /*0080*/  CS2R R8, SRZ ;  /* 0x0000000000087805 */ /* 0x000fe4000001ff00 */
[----:B------:R-:W-:Y:S01]  /*0090*/  CS2R R10, SRZ ;  /* 0x00000000000a7805 */ /* 0x000fe2000001ff00 */
[----:B------:R-:W-:Y:S05]  /*00a0*/  YIELD ;  /* 0x0000000000007946 */ /* 0x000fea0003800000 */
[----:B------:R0:W2:Y:S01]  /*00b0*/  ATOM.E.CAS.64.STRONG.GPU P0, R2, [R4], R8, R10 ;  /* 0x000000080402738b */ /* 0x0000a2000010e50a */
[----:B------:R-:W-:Y:S01]  /*00c0*/  BSSY.RECONVERGENT B0, `(.L_x_16) ;  /* 0x000000a000007945 */ /* 0x000fe20003800200 */
[----:B--2---:R-:W-:-:S02]  /*00d0*/  IMAD.MOV.U32 R6, RZ, RZ, R2 ;  /* 0x000000ffff067224 */ /* 0x004fc400078e0002 */
[----:B------:R-:W-:Y:S01]  /*00e0*/  IMAD.MOV.U32 R7, RZ, RZ, R3 ;  /* 0x000000ffff077224 */ /* 0x000fe200078e0003 */
[----:B0-----:R-:W-:Y:S06]  /*00f0*/  @P0 BRA `(.L_x_17) ;  /* 0x0000000000180947 */ /* 0x001fec0003800000 */
[----:B------:R-:W2:Y:S02]  /*0100*/  LD.E.64 R6, [R4] ;  /* 0x0000000004067980 */ /* 0x000ea40000100b00 */
[----:B--2---:R-:W-:-:S04]  /*0110*/  ISETP.EQ.U32.AND P0, PT, R6, RZ, PT ;  /* 0x000000ff0600720c */ /* 0x004fc80003f02070 */
[----:B------:R-:W-:-:S04]  /*0120*/  ISETP.NE.U32.OR.EX P0, PT, R7, RZ, !PT, !P0 ;  /* 0x000000ff0700720c */ /* 0x000fc80007f05580 */
[----:B------:R-:W-:Y:S02]  /*0130*/  SEL R2, R6, RZ, P0 ;  /* 0x000000ff06027207 */ /* 0x000fe40000000000 */
[----:B------:R-:W-:-:S05]  /*0140*/  SEL R3, R7, RZ, P0 ;  /* 0x000000ff07037207 */ /* 0x000fca0000000000 */
[----:B------:R0:W-:Y:S02]  /*0150*/  ST.E.64 [R4], R2 ;  /* 0x0000000004007385 */ /* 0x0001e40000100b02 */
.L_x_17:
[----:B------:R-:W-:Y:S05]  /*0160*/  BSYNC.RECONVERGENT B0 ;  /* 0x0000000000007941 */ /* 0x000fea0003800200 */
.L_x_16:
[----:B------:R-:W-:Y:S01]  /*0170*/  ISETP.NE.U32.AND P0, PT, R6, RZ, PT ;  /* 0x000000ff0600720c */ /* 0x000fe20003f05070 */
[----:B0-----:R-:W-:Y:S02]  /*0180*/  IMAD.MOV.U32 R4, RZ, RZ, R6 ;  /* 0x000000ffff047224 */ /* 0x001fe400078e0006 */
[----:B------:R-:W-:Y:S01]  /*0190*/  IMAD.MOV.U32 R5, RZ, RZ, R7 ;  /* 0x000000ffff057224 */ /* 0x000fe200078e0007 */
[----:B------:R-:W-:-:S13]  /*01a0*/  ISETP.NE.AND.EX P0, PT, R7, RZ, PT, P0 ;  /* 0x000000ff0700720c */ /* 0x000fda0003f05300 */
[----:B------:R-:W-:Y:S05]  /*01b0*/  @P0 BRA `(.L_x_18) ;  /* 0xfffffffc00b00947 */ /* 0x000fea000383ffff */
[----:B------:R-:W-:Y:S05]  /*01c0*/  EXIT ;  /* 0x000000000000794d */ /* 0x000fea0003800000 */
.L_x_19:
        /* <DEDUP_REMOVED lines=11> */
.L_x_23:


//--------------------- .text._Z20pointer_chase_kernelPy --------------------------
	.section	.text._Z20pointer_chase_kernelPy,"ax",@progbits
	.align	128
        .global         _Z20pointer_chase_kernelPy
        .type           _Z20pointer_chase_kernelPy,@function
        .size           _Z20pointer_chase_kernelPy,(.L_x_24 - _Z20pointer_chase_kernelPy)
        .other          _Z20pointer_chase_kernelPy,@"STO_CUDA_ENTRY STV_DEFAULT"
_Z20pointer_chase_kernelPy:
.text._Z20pointer_chase_kernelPy:
[----:B------:R-:W-:Y:S01]  /*0000*/  LDC R1, c[0x0][0x37c] ;  /* 0x0000df00ff017b82 */ /* 0x000fe20000000800 */
[----:B------:R-:W-:Y:S05]  /*0010*/  EXIT ;  /* 0x000000000000794d */ /* 0x000fea0003800000 */
.L_x_20:
        /* <DEDUP_REMOVED lines=14> */
.L_x_24:


//--------------------- .nv.shared.reserved.0     --------------------------
	.section	.nv.shared.reserved.0,"aw",@nobits
	.weak		__nv_reservedSMEM_offset_0_alias
	.size		__nv_reservedSMEM_offset_0_alias, 0, 64
	.other		__nv_reservedSMEM_offset_0_alias,@"STO_CUDA_RESERVED_SHARED STV_DEFAULT"
__nv_reservedSMEM_offset_0_alias:
	.zero		0
	.zero		64


//--------------------- .nv.constant0._Z30ping_pong_receive_first_kernelPvS_S_PbS_S0_m --------------------------
	.section	.nv.constant0._Z30ping_pong_receive_first_kernelPvS_S_PbS_S0_m,"a",@progbits
	.sectionflags	@""
	.align	4
.nv.constant0._Z30ping_pong_receive_first_kernelPvS_S_PbS_S0_m:
	.zero		952


//--------------------- .nv.constant0._Z31atomic_cas_pointer_chase_kernelPy --------------------------
	.section	.nv.constant0._Z31atomic_cas_pointer_chase_kernelPy,"a",@progbits
	.sectionflags	@""
	.align	4
.nv.constant0._Z31atomic_cas_pointer_chase_kernelPy:
	.zero		904


//--------------------- .nv.constant0._Z20pointer_chase_kernelPy --------------------------
	.section	.nv.constant0._Z20pointer_chase_kernelPy,"a",@progbits
	.sectionflags	@""
	.align	4
.nv.constant0._Z20pointer_chase_kernelPy:
	.zero		904


//--------------------- SYMBOLS --------------------------

	.type		.nv.reservedSmem.offset0,@object
	.size		.nv.reservedSmem.offset0,0x4
